# CuTe-DSL kernel — source=cudnn_frontend_dsl family=gemm_swiglu
# config = {"ab_dtype": "Float16", "c_dtype": "BFloat16", "mma_mn": [64, 128], "cluster_mn": [2, 2]}


// ===== COMPILED SASS (sm_100a) =====

	.target	sm_100a

	.elftype	@"ET_EXEC"


//--------------------- .note.nv.tkinfo           --------------------------
	.section	.note.nv.tkinfo,"",@"SHT_NOTE"
	.sectionflags	@"SHF_NOTE_NV_TKINFO"
	.tkinfo
        /*0018*/ 	.word	0x00000081
        /*0030*/ 	.string	""
        /*0030*/ 	.string	"ptxas"
        /*0030*/ 	.string	"Cuda compilation tools, release 12.9, V12.9.83"
        /*0030*/ 	.string	"Build system must define TOOLS_VERSION_EXTENDED"
        /*0030*/ 	.string	"-O 3 -arch sm_100a "



//--------------------- .note.nv.cuver            --------------------------
	.section	.note.nv.cuver,"",@"SHT_NOTE"
	.sectionflags	@"SHF_NOTE_NV_CUVER"
        /*0018*/ 	.short	0x0001
        /*001a*/ 	.short	0x0064
        /*001c*/ 	.short	0x0001
        /*001e*/ 	.short	0x0000
        /*0020*/ 	.short	0x0001
        /*0022*/ 	.short	0x0000


//--------------------- .nv.info                  --------------------------
	.section	.nv.info,"",@"SHT_CUDA_INFO"
	.align	4


	//----- nvinfo : EIATTR_REGCOUNT
	.align		4
        /*0000*/ 	.byte	0x04, 0x2f
        /*0002*/ 	.short	(.L_4 - .L_3)
	.align		4
.L_3:
        /*0004*/ 	.word	index@(kernel_cutlass_kernel_cudnngemm_swigludense_gemm_persistent_swigluPersistentDenseGemmKernel_object_at__TiledMMA_ThrLayoutVMNK11110000_PermutationMNK____MMAAtom_ThrID10_ShapeMNK6412816_TVL_0)
        /*0008*/ 	.word	0x00000065


	//----- nvinfo : EIATTR_FRAME_SIZE
	.align		4
.L_4:
        /*000c*/ 	.byte	0x04, 0x11
        /*000e*/ 	.short	(.L_6 - .L_5)
	.align		4
.L_5:
        /*0010*/ 	.word	index@($__internal_2_$__cuda_sm10x_tcgen05_guardrail_trap_unallocated_columns_being_dealloced)
        /*0014*/ 	.word	0x00000000


	//----- nvinfo : EIATTR_FRAME_SIZE
	.align		4
.L_6:
        /*0018*/ 	.byte	0x04, 0x11
        /*001a*/ 	.short	(.L_8 - .L_7)
	.align		4
.L_7:
        /*001c*/ 	.word	index@($__internal_1_$__cuda_sm10x_tcgen05_guardrail_trap_phase_invalid_during_alloc)
        /*0020*/ 	.word	0x00000000


	//----- nvinfo : EIATTR_FRAME_SIZE
	.align		4
.L_8:
        /*0024*/ 	.byte	0x04, 0x11
        /*0026*/ 	.short	(.L_10 - .L_9)
	.align		4
.L_9:
        /*0028*/ 	.word	index@($__internal_0_$__cuda_sm10x_tcgen05_guardrail_trap_col_being_dealloced_not_returned_by_alloc)
        /*002c*/ 	.word	0x00000000


	//----- nvinfo : EIATTR_FRAME_SIZE
	.align		4
.L_10:
        /*0030*/ 	.byte	0x04, 0x11
        /*0032*/ 	.short	(.L_12 - .L_11)
	.align		4
.L_11:
        /*0034*/ 	.word	index@(kernel_cutlass_kernel_cudnngemm_swigludense_gemm_persistent_swigluPersistentDenseGemmKernel_object_at__TiledMMA_ThrLayoutVMNK11110000_PermutationMNK____MMAAtom_ThrID10_ShapeMNK6412816_TVL_0)
        /*0038*/ 	.word	0x00000000


	//----- nvinfo : EIATTR_MIN_STACK_SIZE
	.align		4
.L_12:
        /*003c*/ 	.byte	0x04, 0x12
        /*003e*/ 	.short	(.L_14 - .L_13)
	.align		4
.L_13:
        /*0040*/ 	.word	index@(kernel_cutlass_kernel_cudnngemm_swigludense_gemm_persistent_swigluPersistentDenseGemmKernel_object_at__TiledMMA_ThrLayoutVMNK11110000_PermutationMNK____MMAAtom_ThrID10_ShapeMNK6412816_TVL_0)
        /*0044*/ 	.word	0x00000000
.L_14:


//--------------------- .nv.info.kernel_cutlass_kernel_cudnngemm_swigludense_gemm_persistent_swigluPersistentDenseGemmKernel_object_at__TiledMMA_ThrLayoutVMNK11110000_PermutationMNK____MMAAtom_ThrID10_ShapeMNK6412816_TVL_0 --------------------------
	.section	.nv.info.kernel_cutlass_kernel_cudnngemm_swigludense_gemm_persistent_swigluPersistentDenseGemmKernel_object_at__TiledMMA_ThrLayoutVMNK11110000_PermutationMNK____MMAAtom_ThrID10_ShapeMNK6412816_TVL_0,"",@"SHT_CUDA_INFO"
	.sectionflags	@""
	.align	4


	//----- nvinfo : EIATTR_CUDA_API_VERSION
	.align		4
        /*0000*/ 	.byte	0x04, 0x37
        /*0002*/ 	.short	(.L_16 - .L_15)
.L_15:
        /*0004*/ 	.word	0x00000081


	//----- nvinfo : EIATTR_KPARAM_INFO
	.align		4
.L_16:
        /*0008*/ 	.byte	0x04, 0x17
        /*000a*/ 	.short	(.L_18 - .L_17)
.L_17:
        /*000c*/ 	.word	0x00000000
        /*0010*/ 	.short	0x0008
        /*0012*/ 	.short	0x0264
        /*0014*/ 	.byte	0x00, 0xf0, 0x11, 0x00


	//----- nvinfo : EIATTR_KPARAM_INFO
	.align		4
.L_18:
        /*0018*/ 	.byte	0x04, 0x17
        /*001a*/ 	.short	(.L_20 - .L_19)
.L_19:
        /*001c*/ 	.word	0x00000000
        /*0020*/ 	.short	0x0007
        /*0022*/ 	.short	0x0258
        /*0024*/ 	.byte	0x00, 0xf0, 0x31, 0x00


	//----- nvinfo : EIATTR_KPARAM_INFO
	.align		4
.L_20:
        /*0028*/ 	.byte	0x04, 0x17
        /*002a*/ 	.short	(.L_22 - .L_21)
.L_21:
        /*002c*/ 	.word	0x00000000
        /*0030*/ 	.short	0x0006
        /*0032*/ 	.short	0x024c
        /*0034*/ 	.byte	0x00, 0xf0, 0x31, 0x00


	//----- nvinfo : EIATTR_KPARAM_INFO
	.align		4
.L_22:
        /*0038*/ 	.byte	0x04, 0x17
        /*003a*/ 	.short	(.L_24 - .L_23)
.L_23:
        /*003c*/ 	.word	0x00000000
        /*0040*/ 	.short	0x0005
        /*0042*/ 	.short	0x0240
        /*0044*/ 	.byte	0x00, 0xf0, 0x31, 0x00


	//----- nvinfo : EIATTR_KPARAM_INFO
	.align		4
.L_24:
        /*0048*/ 	.byte	0x04, 0x17
        /*004a*/ 	.short	(.L_26 - .L_25)
.L_25:
        /*004c*/ 	.word	0x00000000
        /*0050*/ 	.short	0x0004
        /*0052*/ 	.short	0x01c0
        /*0054*/ 	.byte	0x00, 0xf0, 0x01, 0x02


	//----- nvinfo : EIATTR_KPARAM_INFO
	.align		4
.L_26:
        /*0058*/ 	.byte	0x04, 0x17
        /*005a*/ 	.short	(.L_28 - .L_27)
.L_27:
        /*005c*/ 	.word	0x00000000
        /*0060*/ 	.short	0x0003
        /*0062*/ 	.short	0x0140
        /*0064*/ 	.byte	0x00, 0xf0, 0x01, 0x02


	//----- nvinfo : EIATTR_KPARAM_INFO
	.align		4
.L_28:
        /*0068*/ 	.byte	0x04, 0x17
        /*006a*/ 	.short	(.L_30 - .L_29)
.L_29:
        /*006c*/ 	.word	0x00000000
        /*0070*/ 	.short	0x0002
        /*0072*/ 	.short	0x00c0
        /*0074*/ 	.byte	0x00, 0xf0, 0x01, 0x02


	//----- nvinfo : EIATTR_KPARAM_INFO
	.align		4
.L_30:
        /*0078*/ 	.byte	0x04, 0x17
        /*007a*/ 	.short	(.L_32 - .L_31)
.L_31:
        /*007c*/ 	.word	0x00000000
        /*0080*/ 	.short	0x0001
        /*0082*/ 	.short	0x0040
        /*0084*/ 	.byte	0x00, 0xf0, 0x01, 0x02


	//----- nvinfo : EIATTR_KPARAM_INFO
	.align		4
.L_32:
        /*0088*/ 	.byte	0x04, 0x17
        /*008a*/ 	.short	(.L_34 - .L_33)
.L_33:
        /*008c*/ 	.word	0x00000000
        /*0090*/ 	.short	0x0000
        /*0092*/ 	.short	0x0000
        /*0094*/ 	.byte	0x00, 0xf0, 0x0d, 0x00


	//----- nvinfo : EIATTR_AT_ENTRY_FRAGMENTS
	.align		4
.L_34:
        /*0098*/ 	.byte	0x04, 0x4f
        /*009a*/ 	.short	(.L_36 - .L_35)


	//   ....[0]....
.L_35:
        /*009c*/ 	.word	0x00000004


	//----- nvinfo : EIATTR_RESERVED_SMEM_USED
	.align		4
.L_36:
        /*00a0*/ 	.byte	0x01, 0x41
	.zero		2


	//----- nvinfo : EIATTR_SPARSE_MMA_MASK
	.align		4
        /*00a4*/ 	.byte	0x03, 0x50
        /*00a6*/ 	.short	0x0000


	//----- nvinfo : EIATTR_TCGEN05_1CTA_USED
	.align		4
        /*00a8*/ 	.byte	0x01, 0x51
	.zero		2


	//----- nvinfo : EIATTR_MAXREG_COUNT
	.align		4
        /*00ac*/ 	.byte	0x03, 0x1b
        /*00ae*/ 	.short	0x00ff


	//----- nvinfo : EIATTR_NUM_BARRIERS
	.align		4
        /*00b0*/ 	.byte	0x02, 0x4c
        /*00b2*/ 	.byte	0x03
	.zero		1


	//----- nvinfo : EIATTR_INT_WARP_WIDE_INSTR_OFFSETS
	.align		4
        /*00b4*/ 	.byte	0x04, 0x31
        /*00b6*/ 	.short	(.L_38 - .L_37)


	//   ....[0]....
.L_37:
        /*00b8*/ 	.word	0x00003fc0


	//   ....[1]....
        /*00bc*/ 	.word	0x00004000


	//----- nvinfo : EIATTR_COOP_GROUP_MASK_REGIDS
	.align		4
.L_38:
        /*00c0*/ 	.byte	0x04, 0x29
        /*00c2*/ 	.short	(.L_40 - .L_39)


	//   ....[0]....
.L_39:
        /*00c4*/ 	.word	0xffffffff


	//   ....[1]....
        /*00c8*/ 	.word	0xffffffff


	//   ....[2]....
        /*00cc*/ 	.word	0xffffffff


	//   ....[3]....
        /*00d0*/ 	.word	0xffffffff


	//   ....[4]....
        /*00d4*/ 	.word	0xffffffff


	//   ....[5]....
        /*00d8*/ 	.word	0xffffffff


	//   ....[6]....
        /*00dc*/ 	.word	0xffffffff


	//----- nvinfo : EIATTR_COOP_GROUP_INSTR_OFFSETS
	.align		4
.L_40:
        /*00e0*/ 	.byte	0x04, 0x28
        /*00e2*/ 	.short	(.L_42 - .L_41)


	//   ....[0]....
.L_41:
        /*00e4*/ 	.word	0x00000460


	//   ....[1]....
        /*00e8*/ 	.word	0x00000610


	//   ....[2]....
        /*00ec*/ 	.word	0x000006b0


	//   ....[3]....
        /*00f0*/ 	.word	0x00001a50


	//   ....[4]....
        /*00f4*/ 	.word	0x00001d10


	//   ....[5]....
        /*00f8*/ 	.word	0x00003e50


	//   ....[6]....
        /*00fc*/ 	.word	0x000040b0


	//----- nvinfo : EIATTR_VRC_CTA_INIT_COUNT
	.align		4
.L_42:
        /*0100*/ 	.byte	0x02, 0x4a
        /*0102*/ 	.byte	0x80
	.zero		1


	//----- nvinfo : EIATTR_MBARRIER_INSTR_OFFSETS
	.align		4
        /*0104*/ 	.byte	0x04, 0x39
        /*0106*/ 	.short	(.L_44 - .L_43)


	//   ....[0]....
.L_43:
        /*0108*/ 	.word	0x00000330
        /*010c*/ 	.word	0x000000ff
        /*0110*/ 	.word	0x00000000
        /*0114*/ 	.short	0x0100
        /*0116*/ 	.byte	0x05
	.zero		1


	//   ....[1]....
        /*0118*/ 	.word	0x00000340
        /*011c*/ 	.word	0x000000ff
        /*0120*/ 	.word	0x00000008
        /*0124*/ 	.short	0x0100
        /*0126*/ 	.byte	0x05
	.zero		1


	//   ....[2]....
        /*0128*/ 	.word	0x00000350
        /*012c*/ 	.word	0x000000ff
        /*0130*/ 	.word	0x00000010
        /*0134*/ 	.short	0x0100
        /*0136*/ 	.byte	0x05
	.zero		1


	//   ....[3]....
        /*0138*/ 	.word	0x00000360
        /*013c*/ 	.word	0x000000ff
        /*0140*/ 	.word	0x00000018
        /*0144*/ 	.short	0x0100
        /*0146*/ 	.byte	0x05
	.zero		1


	//   ....[4]....
        /*0148*/ 	.word	0x00000370
        /*014c*/ 	.word	0x000000ff
        /*0150*/ 	.word	0x00000020
        /*0154*/ 	.short	0x0100
        /*0156*/ 	.byte	0x05
	.zero		1


	//   ....[5]....
        /*0158*/ 	.word	0x00000380
        /*015c*/ 	.word	0x000000ff
        /*0160*/ 	.word	0x00000028
        /*0164*/ 	.short	0x0100
        /*0166*/ 	.byte	0x05
	.zero		1


	//   ....[6]....
        /*0168*/ 	.word	0x00000390
        /*016c*/ 	.word	0x000000ff
        /*0170*/ 	.word	0x00000030
        /*0174*/ 	.short	0x0100
        /*0176*/ 	.byte	0x05
	.zero		1


	//   ....[7]....
        /*0178*/ 	.word	0x000003a0
        /*017c*/ 	.word	0x000000ff
        /*0180*/ 	.word	0x00000038
        /*0184*/ 	.short	0x0100
        /*0186*/ 	.byte	0x05
	.zero		1


	//   ....[8]....
        /*0188*/ 	.word	0x000003b0
        /*018c*/ 	.word	0x000000ff
        /*0190*/ 	.word	0x00000040
        /*0194*/ 	.short	0x0100
        /*0196*/ 	.byte	0x05
	.zero		1


	//   ....[9]....
        /*0198*/ 	.word	0x000003c0
        /*019c*/ 	.word	0x000000ff
        /*01a0*/ 	.word	0x00000048
        /*01a4*/ 	.short	0x0100
        /*01a6*/ 	.byte	0x05
	.zero		1


	//   ....[10]....
        /*01a8*/ 	.word	0x000003d0
        /*01ac*/ 	.word	0x000000ff
        /*01b0*/ 	.word	0x00000050
        /*01b4*/ 	.short	0x0100
        /*01b6*/ 	.byte	0x05
	.zero		1


	//   ....[11]....
        /*01b8*/ 	.word	0x000003e0
        /*01bc*/ 	.word	0x000000ff
        /*01c0*/ 	.word	0x00000058
        /*01c4*/ 	.short	0x0100
        /*01c6*/ 	.byte	0x05
	.zero		1


	//   ....[12]....
        /*01c8*/ 	.word	0x000003f0
        /*01cc*/ 	.word	0x000000ff
        /*01d0*/ 	.word	0x00000060
        /*01d4*/ 	.short	0x0100
        /*01d6*/ 	.byte	0x05
	.zero		1


	//   ....[13]....
        /*01d8*/ 	.word	0x00000400
        /*01dc*/ 	.word	0x000000ff
        /*01e0*/ 	.word	0x00000068
        /*01e4*/ 	.short	0x0100
        /*01e6*/ 	.byte	0x05
	.zero		1


	//   ....[14]....
        /*01e8*/ 	.word	0x00000580
        /*01ec*/ 	.word	0x000000ff
        /*01f0*/ 	.word	0x00000070
        /*01f4*/ 	.short	0x0100
        /*01f6*/ 	.byte	0x06
	.zero		1


	//   ....[15]....
        /*01f8*/ 	.word	0x00000590
        /*01fc*/ 	.word	0x000000ff
        /*0200*/ 	.word	0x00000078
        /*0204*/ 	.short	0x0100
        /*0206*/ 	.byte	0x06
	.zero		1


	//   ....[16]....
        /*0208*/ 	.word	0x000005a0
        /*020c*/ 	.word	0x000000ff
        /*0210*/ 	.word	0x00000080
        /*0214*/ 	.short	0x0100
        /*0216*/ 	.byte	0x06
	.zero		1


	//   ....[17]....
        /*0218*/ 	.word	0x000005b0
        /*021c*/ 	.word	0x000000ff
        /*0220*/ 	.word	0x00000088
        /*0224*/ 	.short	0x0100
        /*0226*/ 	.byte	0x06
	.zero		1


	//   ....[18]....
        /*0228*/ 	.word	0x00000b20
        /*022c*/ 	.word	0x000000ff
        /*0230*/ 	.word	0x00000038
        /*0234*/ 	.short	0x010a
        /*0236*/ 	.byte	0x07
	.zero		1


	//   ....[19]....
        /*0238*/ 	.word	0x00000c90
        /*023c*/ 	.word	0x000000ff
        /*0240*/ 	.word	0x00000038
        /*0244*/ 	.short	0x010a
        /*0246*/ 	.byte	0x09
	.zero		1


	//   ....[20]....
        /*0248*/ 	.word	0x00000db0
        /*024c*/ 	.word	0x000000ff
        /*0250*/ 	.word	0x00000038
        /*0254*/ 	.short	0x010a
        /*0256*/ 	.byte	0x20
	.zero		1


	//   ....[21]....
        /*0258*/ 	.word	0x00001170
        /*025c*/ 	.word	0x000000ff
        /*0260*/ 	.word	0x00000038
        /*0264*/ 	.short	0x010a
        /*0266*/ 	.byte	0x04
	.zero		1


	//   ....[22]....
        /*0268*/ 	.word	0x00001520
        /*026c*/ 	.word	0x000000ff
        /*0270*/ 	.word	0x00000000
        /*0274*/ 	.short	0x010a
        /*0276*/ 	.byte	0x06
	.zero		1


	//   ....[23]....
        /*0278*/ 	.word	0x00001550
        /*027c*/ 	.word	0x000000ff
        /*0280*/ 	.word	0x00000080
        /*0284*/ 	.short	0x010a
        /*0286*/ 	.byte	0x07
	.zero		1


	//   ....[24]....
        /*0288*/ 	.word	0x000016f0
        /*028c*/ 	.word	0x000000ff
        /*0290*/ 	.word	0x00000000
        /*0294*/ 	.short	0x010a
        /*0296*/ 	.byte	0x05
	.zero		1


	//   ....[25]....
        /*0298*/ 	.word	0x00001850
        /*029c*/ 	.word	0x000000ff
        /*02a0*/ 	.word	0x00000000
        /*02a4*/ 	.short	0x010a
        /*02a6*/ 	.byte	0x06
	.zero		1


	//   ....[26]....
        /*02a8*/ 	.word	0x000019e0
        /*02ac*/ 	.word	0x00000002
        /*02b0*/ 	.word	0x00000080
        /*02b4*/ 	.short	0x010a
        /*02b6*/ 	.byte	0xff
	.zero		1


	//   ....[27]....
        /*02b8*/ 	.word	0x00002330
        /*02bc*/ 	.word	0x00000003
        /*02c0*/ 	.word	0x00000070
        /*02c4*/ 	.short	0x010a
        /*02c6*/ 	.byte	0xff
	.zero		1


	//   ....[28]....
        /*02c8*/ 	.word	0x00003c20
        /*02cc*/ 	.word	0x00000003
        /*02d0*/ 	.word	0x00000080
        /*02d4*/ 	.short	0x0101
        /*02d6*/ 	.byte	0xff
	.zero		1


	//   ....[29]....
        /*02d8*/ 	.word	0x00004110
        /*02dc*/ 	.word	0x00000002
        /*02e0*/ 	.word	0x00000038
        /*02e4*/ 	.short	0x010a
        /*02e6*/ 	.byte	0xff
	.zero		1


	//   ....[30]....
        /*02e8*/ 	.word	0x00004190
        /*02ec*/ 	.word	0x00000002
        /*02f0*/ 	.word	0x00000038
        /*02f4*/ 	.short	0x010a
        /*02f6*/ 	.byte	0xff
	.zero		1


	//   ....[31]....
        /*02f8*/ 	.word	0x00004210
        /*02fc*/ 	.word	0x00000002
        /*0300*/ 	.word	0x00000080
        /*0304*/ 	.short	0x010a
        /*0306*/ 	.byte	0xff
	.zero		1


	//   ....[32]....
        /*0308*/ 	.word	0x00004290
        /*030c*/ 	.word	0x00000002
        /*0310*/ 	.word	0x00000000
        /*0314*/ 	.short	0x010a
        /*0316*/ 	.byte	0xff
	.zero		1


	//   ....[33]....
        /*0318*/ 	.word	0x000042f0
        /*031c*/ 	.word	0x00000002
        /*0320*/ 	.word	0x00000080
        /*0324*/ 	.short	0x010a
        /*0326*/ 	.byte	0xff
	.zero		1


	//   ....[34]....
        /*0328*/ 	.word	0x00004350
        /*032c*/ 	.word	0x00000003
        /*0330*/ 	.word	0x00000070
        /*0334*/ 	.short	0x010a
        /*0336*/ 	.byte	0xff
	.zero		1


	//----- nvinfo : EIATTR_NUM_MBARRIERS
	.align		4
.L_44:
        /*0338*/ 	.byte	0x03, 0x38
        /*033a*/ 	.short	0x0012


	//----- nvinfo : EIATTR_EXIT_INSTR_OFFSETS
	.align		4
        /*033c*/ 	.byte	0x04, 0x1c
        /*033e*/ 	.short	(.L_46 - .L_45)


	//   ....[0]....
.L_45:
        /*0340*/ 	.word	0x00001a10


	//   ....[1]....
        /*0344*/ 	.word	0x000040d0


	//----- nvinfo : EIATTR_REQNTID
	.align		4
.L_46:
        /*0348*/ 	.byte	0x04, 0x10
        /*034a*/ 	.short	(.L_48 - .L_47)
.L_47:
        /*034c*/ 	.word	0x000000c0
        /*0350*/ 	.word	0x00000001
        /*0354*/ 	.word	0x00000001


	//----- nvinfo : EIATTR_CRS_STACK_SIZE
	.align		4
.L_48:
        /*0358*/ 	.byte	0x04, 0x1e
        /*035a*/ 	.short	(.L_50 - .L_49)
.L_49:
        /*035c*/ 	.word	0x00000000


	//----- nvinfo : EIATTR_CBANK_PARAM_SIZE
	.align		4
.L_50:
        /*0360*/ 	.byte	0x03, 0x19
        /*0362*/ 	.short	0x0268


	//----- nvinfo : EIATTR_PARAM_CBANK
	.align		4
        /*0364*/ 	.byte	0x04, 0x0a
        /*0366*/ 	.short	(.L_52 - .L_51)
	.align		4
.L_51:
        /*0368*/ 	.word	index@(.nv.constant0.kernel_cutlass_kernel_cudnngemm_swigludense_gemm_persistent_swigluPersistentDenseGemmKernel_object_at__TiledMMA_ThrLayoutVMNK11110000_PermutationMNK____MMAAtom_ThrID10_ShapeMNK6412816_TVL_0)
        /*036c*/ 	.short	0x0380
        /*036e*/ 	.short	0x0268


	//----- nvinfo : EIATTR_SW_WAR
	.align		4
.L_52:
        /*0370*/ 	.byte	0x04, 0x36
        /*0372*/ 	.short	(.L_54 - .L_53)
.L_53:
        /*0374*/ 	.word	0x00000008
.L_54:


//--------------------- .nv.compat                --------------------------
	.section	.nv.compat,"",@"SHT_CUDA_COMPAT_INFO"
	.align	4
        /*0000*/ 	.byte	0x02, 0x02, 0x02, 0x00, 0x02, 0x05, 0x05, 0x00, 0x02, 0x03, 0x01, 0x00, 0x02, 0x06, 0x01, 0x00


//--------------------- .nv.callgraph             --------------------------
	.section	.nv.callgraph,"",@"SHT_CUDA_CALLGRAPH"
	.align	4
	.sectionentsize	8
	.align		4
        /*0000*/ 	.word	0x00000000
	.align		4
        /*0004*/ 	.word	0xffffffff
	.align		4
        /*0008*/ 	.word	0x00000000
	.align		4
        /*000c*/ 	.word	0xfffffffe
	.align		4
        /*0010*/ 	.word	0x00000000
	.align		4
        /*0014*/ 	.word	0xfffffffd
	.align		4
        /*0018*/ 	.word	0x00000000
	.align		4
        /*001c*/ 	.word	0xfffffffc


//--------------------- .text.kernel_cutlass_kernel_cudnngemm_swigludense_gemm_persistent_swigluPersistentDenseGemmKernel_object_at__TiledMMA_ThrLayoutVMNK11110000_PermutationMNK____MMAAtom_ThrID10_ShapeMNK6412816_TVL_0 --------------------------
	.section	.text.kernel_cutlass_kernel_cudnngemm_swigludense_gemm_persistent_swigluPersistentDenseGemmKernel_object_at__TiledMMA_ThrLayoutVMNK11110000_PermutationMNK____MMAAtom_ThrID10_ShapeMNK6412816_TVL_0,"ax",@progbits
	.align	128
        .global         kernel_cutlass_kernel_cudnngemm_swigludense_gemm_persistent_swigluPersistentDenseGemmKernel_object_at__TiledMMA_ThrLayoutVMNK11110000_PermutationMNK____MMAAtom_ThrID10_ShapeMNK6412816_TVL_0
        .type           kernel_cutlass_kernel_cudnngemm_swigludense_gemm_persistent_swigluPersistentDenseGemmKernel_object_at__TiledMMA_ThrLayoutVMNK11110000_PermutationMNK____MMAAtom_ThrID10_ShapeMNK6412816_TVL_0,@function
        .size           kernel_cutlass_kernel_cudnngemm_swigludense_gemm_persistent_swigluPersistentDenseGemmKernel_object_at__TiledMMA_ThrLayoutVMNK11110000_PermutationMNK____MMAAtom_ThrID10_ShapeMNK6412816_TVL_0,(.L_x_56 - kernel_cutlass_kernel_cudnngemm_swigludense_gemm_persistent_swigluPersistentDenseGemmKernel_object_at__TiledMMA_ThrLayoutVMNK11110000_PermutationMNK____MMAAtom_ThrID10_ShapeMNK6412816_TVL_0)
        .other          kernel_cutlass_kernel_cudnngemm_swigludense_gemm_persistent_swigluPersistentDenseGemmKernel_object_at__TiledMMA_ThrLayoutVMNK11110000_PermutationMNK____MMAAtom_ThrID10_ShapeMNK6412816_TVL_0,@"STO_CUDA_ENTRY STV_DEFAULT"
kernel_cutlass_kernel_cudnngemm_swigludense_gemm_persistent_swigluPersistentDenseGemmKernel_object_at__TiledMMA_ThrLayoutVMNK11110000_PermutationMNK____MMAAtom_ThrID10_ShapeMNK6412816_TVL_0:
.text.kernel_cutlass_kernel_cudnngemm_swigludense_gemm_persistent_swigluPersistentDenseGemmKernel_object_at__TiledMMA_ThrLayoutVMNK11110000_PermutationMNK____MMAAtom_ThrID10_ShapeMNK6412816_TVL_0:
[----:B------:R-:W1:Y:S08]  /*0000*/  LDC R1, c[0x0][0x37c] ;  /* 0x0000df00ff017b82 */ /* 0x000e700000000800 */
[----:B------:R-:W2:Y:S01]  /*0010*/  S2UR UR10, SR_CgaCtaId ;  /* 0x00000000000a79c3 */ /* 0x000ea20000008800 */
[----:B------:R-:W3:Y:S01]  /*0020*/  S2R R0, SR_TID.X ;  /* 0x0000000000007919 */ /* 0x000ee20000002100 */
[----:B------:R-:W4:Y:S01]  /*0030*/  LDCU.U8 UR8, c[0x0][0x382] ;  /* 0x00007040ff0877ac */ /* 0x000f220008000000 */
[----:B------:R-:W5:Y:S01]  /*0040*/  LDCU.U8 UR4, c[0x0][0x381] ;  /* 0x00007020ff0477ac */ /* 0x000f620008000000 */
[----:B------:R-:W2:Y:S01]  /*0050*/  LDCU UR6, c[0x0][0x36c] ;  /* 0x00006d80ff0677ac */ /* 0x000ea20008000800 */
[----:B------:R-:W-:Y:S01]  /*0060*/  UMOV UR19, 0x3 ;  /* 0x0000000300137882 */ /* 0x000fe20000000000 */
[----:B----4-:R-:W-:-:S02]  /*0070*/  ULOP3.LUT UR8, UR8, 0x1, URZ, 0xc0, !UPT ;  /* 0x0000000108087892 */ /* 0x010fc4000f8ec0ff */
[----:B--2---:R-:W-:Y:S02]  /*0080*/  ULEA.HI UR5, UR10, UR10, URZ, 0x1 ;  /* 0x0000000a0a057291 */ /* 0x004fe4000f8f08ff */
[----:B-----5:R-:W-:Y:S02]  /*0090*/  ULOP3.LUT UR4, UR4, 0x1, URZ, 0xc0, !UPT ;  /* 0x0000000104047892 */ /* 0x020fe4000f8ec0ff */
[----:B------:R-:W-:Y:S02]  /*00a0*/  USHF.R.S32.HI UR28, URZ, 0x1, UR5 ;  /* 0x00000001ff1c7899 */ /* 0x000fe40008011405 */
[----:B------:R-:W-:Y:S02]  /*00b0*/  ULOP3.LUT UR18, UR5, 0xfffffffe, URZ, 0xc0, !UPT ;  /* 0xfffffffe05127892 */ /* 0x000fe4000f8ec0ff */
[----:B------:R-:W-:Y:S01]  /*00c0*/  ULEA.HI UR7, UR5, UR28, URZ, 0x1 ;  /* 0x0000001c05077291 */ /* 0x000fe2000f8f08ff */
[----:B---3--:R-:W-:Y:S01]  /*00d0*/  SHF.R.U32.HI R69, RZ, 0x5, R0 ;  /* 0x00000005ff457819 */ /* 0x008fe20000011600 */
[----:B------:R-:W-:-:S02]  /*00e0*/  UISETP.EQ.U32.AND UP4, UPT, UR6, 0x1, UPT ;  /* 0x000000010600788c */ /* 0x000fc4000bf82070 */
[----:B------:R-:W-:Y:S01]  /*00f0*/  ULOP3.LUT UR7, UR7, 0xfffffffe, URZ, 0xc0, !UPT ;  /* 0xfffffffe07077892 */ /* 0x000fe2000f8ec0ff */
[C---:B------:R-:W-:Y:S01]  /*0100*/  ISETP.NE.AND P1, PT, R69.reuse, 0x5, PT ;  /* 0x000000054500780c */ /* 0x040fe20003f25270 */
[----:B------:R-:W-:Y:S01]  /*0110*/  UISETP.NE.U32.AND UP6, UPT, UR8, 0x1, UPT ;  /* 0x000000010800788c */ /* 0x000fe2000bfc5070 */
[----:B------:R-:W-:Y:S01]  /*0120*/  ISETP.NE.AND P0, PT, R69, RZ, PT ;  /* 0x000000ff4500720c */ /* 0x000fe20003f05270 */
[----:B------:R-:W-:Y:S02]  /*0130*/  UIADD3 UR28, UPT, UPT, UR28, -UR7, URZ ;  /* 0x800000071c1c7290 */ /* 0x000fe4000fffe0ff */
[----:B------:R-:W-:Y:S02]  /*0140*/  UIADD3 UR18, UPT, UPT, -UR18, UR10, URZ ;  /* 0x0000000a12127290 */ /* 0x000fe4000fffe1ff */
[----:B------:R-:W-:Y:S02]  /*0150*/  UIADD3 UR5, UPT, UPT, UR28, UR28, URZ ;  /* 0x0000001c1c057290 */ /* 0x000fe4000fffe0ff */
[----:B------:R-:W-:-:S02]  /*0160*/  UISETP.NE.U32.AND UP5, UPT, UR4, 0x1, UPT ;  /* 0x000000010400788c */ /* 0x000fc4000bfa5070 */
[----:B------:R-:W-:Y:S02]  /*0170*/  USHF.L.U32 UR19, UR19, UR5, URZ ;  /* 0x0000000513137299 */ /* 0x000fe400080006ff */
[----:B-1----:R-:W-:Y:S10]  /*0180*/  @P1 BRA `(.L_x_0) ;  /* 0x0000000000381947 */ /* 0x002ff40003800000 */
[----:B------:R-:W1:Y:S02]  /*0190*/  LDCU.64 UR4, c[0x0][0x348] ;  /* 0x00006900ff0477ac */ /* 0x000e640008000a00 */
[----:B-1----:R-:W-:Y:S02]  /*01a0*/  UIADD3 UR12, UP3, UPT, UR4, 0x40, URZ ;  /* 0x00000040040c7890 */ /* 0x002fe4000ff7e0ff */
[----:B------:R-:W-:Y:S02]  /*01b0*/  UIADD3 UR8, UP2, UPT, UR4, 0xc0, URZ ;  /* 0x000000c004087890 */ /* 0x000fe4000ff5e0ff */
[----:B------:R-:W-:Y:S02]  /*01c0*/  UIADD3 UR6, UP1, UPT, UR4, 0x140, URZ ;  /* 0x0000014004067890 */ /* 0x000fe4000ff3e0ff */
[----:B------:R-:W-:Y:S02]  /*01d0*/  UIADD3 UR4, UP0, UPT, UR4, 0x1c0, URZ ;  /* 0x000001c004047890 */ /* 0x000fe4000ff1e0ff */
[----:B------:R-:W-:-:S02]  /*01e0*/  UIADD3.X UR13, UPT, UPT, URZ, UR5, URZ, UP3, !UPT ;  /* 0x00000005ff0d7290 */ /* 0x000fc40009ffe4ff */
[----:B------:R-:W-:Y:S02]  /*01f0*/  UIADD3.X UR9, UPT, UPT, URZ, UR5, URZ, UP2, !UPT ;  /* 0x00000005ff097290 */ /* 0x000fe400097fe4ff */
[----:B------:R-:W-:Y:S02]  /*0200*/  UIADD3.X UR7, UPT, UPT, URZ, UR5, URZ, UP1, !UPT ;  /* 0x00000005ff077290 */ /* 0x000fe40008ffe4ff */
[----:B------:R-:W-:-:S03]  /*0210*/  UIADD3.X UR5, UPT, UPT, URZ, UR5, URZ, UP0, !UPT ;  /* 0x00000005ff057290 */ /* 0x000fc600087fe4ff */
[----:B------:R1:W-:Y:S02]  /*0220*/  UTMACCTL.PF [UR12] ;  /* 0x000000000c0079b9 */ /* 0x0003e40008040000 */
[----:B------:R1:W-:Y:S02]  /*0230*/  UTMACCTL.PF [UR8] ;  /* 0x00000000080079b9 */ /* 0x0003e40008040000 */
[----:B------:R1:W-:Y:S02]  /*0240*/  UTMACCTL.PF [UR6] ;  /* 0x00000000060079b9 */ /* 0x0003e40008040000 */
[----:B------:R1:W-:Y:S02]  /*0250*/  UTMACCTL.PF [UR4] ;  /* 0x00000000040079b9 */ /* 0x0003e40008040000 */
[----:B-1----:R-:W-:Y:S01]  /*0260*/  NOP ;  /* 0x0000000000007918 */ /* 0x002fe20000000000 */
.L_x_0:
[----:B------:R-:W-:Y:S05]  /*0270*/  @P0 BRA `(.L_x_1) ;  /* 0x0000000000680947 */ /* 0x000fea0003800000 */
[----:B------:R-:W-:Y:S01]  /*0280*/  UMOV UR5, 0x400 ;  /* 0x0000040000057882 */ /* 0x000fe20000000000 */
[----:B------:R-:W-:Y:S01]  /*0290*/  UMOV UR6, 0x1 ;  /* 0x0000000100067882 */ /* 0x000fe20000000000 */
[----:B------:R-:W-:Y:S02]  /*02a0*/  ULEA UR5, UR10, UR5, 0x18 ;  /* 0x000000050a057291 */ /* 0x000fe4000f8ec0ff */
[----:B------:R-:W-:-:S04]  /*02b0*/  UIADD3 UR6, UPT, UPT, -UR6, 0x100000, URZ ;  /* 0x0010000006067890 */ /* 0x000fc8000fffe1ff */
[----:B------:R-:W-:Y:S02]  /*02c0*/  USHF.L.U32 UR7, UR6, 0xb, URZ ;  /* 0x0000000b06077899 */ /* 0x000fe400080006ff */
[----:B------:R-:W-:Y:S01]  /*02d0*/  USHF.L.U32 UR6, UR6, 0x1, URZ ;  /* 0x0000000106067899 */ /* 0x000fe200080006ff */
[----:B------:R-:W-:Y:S02]  /*02e0*/  UMOV UR4, 0x3 ;  /* 0x0000000300047882 */ /* 0x000fe40000000000 */
[----:B------:R-:W-:-:S04]  /*02f0*/  UIADD3 UR8, UPT, UPT, -UR4, 0x100000, URZ ;  /* 0x0010000004087890 */ /* 0x000fc8000fffe1ff */
[----:B------:R-:W-:Y:S02]  /*0300*/  USHF.L.U32 UR9, UR8, 0xb, URZ ;  /* 0x0000000b08097899 */ /* 0x000fe400080006ff */
[----:B------:R-:W-:Y:S01]  /*0310*/  USHF.L.U32 UR8, UR8, 0x1, URZ ;  /* 0x0000000108087899 */ /* 0x000fe200080006ff */
[----:B------:R-:W1:Y:S02]  /*0320*/  FENCE.VIEW.ASYNC.S ;  /* 0x00000000000073c6 */ /* 0x000e640000000000 */
[----:B-1----:R1:W2:Y:S01]  /*0330*/  SYNCS.EXCH.64 URZ, [UR5], UR6 ;  /* 0x0000000605ff75b2 */ /* 0x0022a20008000100 */
[----:B------:R1:W3:Y:S01]  /*0340*/  SYNCS.EXCH.64 URZ, [UR5+0x8], UR6 ;  /* 0x0000080605ff75b2 */ /* 0x0002e20008000100 */
[----:B------:R1:W4:Y:S01]  /*0350*/  SYNCS.EXCH.64 URZ, [UR5+0x10], UR6 ;  /* 0x0000100605ff75b2 */ /* 0x0003220008000100 */
[----:B------:R1:W5:Y:S01]  /*0360*/  SYNCS.EXCH.64 URZ, [UR5+0x18], UR6 ;  /* 0x0000180605ff75b2 */ /* 0x0003620008000100 */
[----:B------:R1:W1:Y:S01]  /*0370*/  SYNCS.EXCH.64 URZ, [UR5+0x20], UR6 ;  /* 0x0000200605ff75b2 */ /* 0x0002620008000100 */
[----:B------:R1:W1:Y:S01]  /*0380*/  SYNCS.EXCH.64 URZ, [UR5+0x28], UR6 ;  /* 0x0000280605ff75b2 */ /* 0x0002620008000100 */
[----:B------:R1:W1:Y:S03]  /*0390*/  SYNCS.EXCH.64 URZ, [UR5+0x30], UR6 ;  /* 0x0000300605ff75b2 */ /* 0x0002660008000100 */
[----:B------:R1:W1:Y:S01]  /*03a0*/  SYNCS.EXCH.64 URZ, [UR5+0x38], UR8 ;  /* 0x0000380805ff75b2 */ /* 0x0002620008000100 */
[----:B------:R1:W1:Y:S01]  /*03b0*/  SYNCS.EXCH.64 URZ, [UR5+0x40], UR8 ;  /* 0x0000400805ff75b2 */ /* 0x0002620008000100 */
[----:B------:R1:W1:Y:S01]  /*03c0*/  SYNCS.EXCH.64 URZ, [UR5+0x48], UR8 ;  /* 0x0000480805ff75b2 */ /* 0x0002620008000100 */
[----:B------:R1:W1:Y:S01]  /*03d0*/  SYNCS.EXCH.64 URZ, [UR5+0x50], UR8 ;  /* 0x0000500805ff75b2 */ /* 0x0002620008000100 */
[----:B------:R1:W1:Y:S01]  /*03e0*/  SYNCS.EXCH.64 URZ, [UR5+0x58], UR8 ;  /* 0x0000580805ff75b2 */ /* 0x0002620008000100 */
[----:B------:R1:W1:Y:S01]  /*03f0*/  SYNCS.EXCH.64 URZ, [UR5+0x60], UR8 ;  /* 0x0000600805ff75b2 */ /* 0x0002620008000100 */
[----:B------:R1:W1:Y:S01]  /*0400*/  SYNCS.EXCH.64 URZ, [UR5+0x68], UR8 ;  /* 0x0000680805ff75b2 */ /* 0x0002620008000100 */
[----:B------:R-:W-:Y:S01]  /*0410*/  NOP ;  /* 0x0000000000007918 */ /* 0x000fe20000000000 */
.L_x_1:
[----:B------:R-:W-:Y:S01]  /*0420*/  NOP ;  /* 0x0000000000007918 */ /* 0x000fe20000000000 */
[----:B------:R-:W-:Y:S05]  /*0430*/  BRA.U !UP4, `(.L_x_2) ;  /* 0x000000010c087547 */ /* 0x000fea000b800000 */
[----:B-12345:R-:W-:Y:S01]  /*0440*/  UCGABAR_ARV ;  /* 0x00000000000079c7 */ /* 0x03efe20008000000 */
[----:B------:R-:W-:Y:S05]  /*0450*/  BRA `(.L_x_3) ;  /* 0x0000000000047947 */ /* 0x000fea0003800000 */
.L_x_2:
[----:B-12345:R-:W-:Y:S01]  /*0460*/  NOP ;  /* 0x0000000000007918 */ /* 0x03efe20000000000 */
.L_x_3:
[----:B------:R-:W-:Y:S05]  /*0470*/  BRA.U !UP4, `(.L_x_4) ;  /* 0x000000010c0c7547 */ /* 0x000fea000b800000 */
[----:B------:R-:W-:Y:S01]  /*0480*/  UCGABAR_WAIT ;  /* 0x0000000000007dc7 */ /* 0x000fe20008000000 */
[----:B------:R-:W-:Y:S01]  /*0490*/  CCTL.IVALL ;  /* 0x00000000ff00798f */ /* 0x000fe20002000000 */
[----:B------:R-:W-:Y:S05]  /*04a0*/  BRA `(.L_x_5) ;  /* 0x0000000000047947 */ /* 0x000fea0003800000 */
.L_x_4:
[----:B------:R-:W-:Y:S06]  /*04b0*/  BAR.SYNC.DEFER_BLOCKING 0x0 ;  /* 0x0000000000007b1d */ /* 0x000fec0000010000 */
.L_x_5:
[----:B------:R-:W-:Y:S05]  /*04c0*/  @P0 BRA `(.L_x_6) ;  /* 0x0000000000400947 */ /* 0x000fea0003800000 */
[----:B------:R-:W-:Y:S01]  /*04d0*/  UMOV UR6, 0x400 ;  /* 0x0000040000067882 */ /* 0x000fe20000000000 */
[----:B------:R-:W-:Y:S01]  /*04e0*/  UMOV UR5, 0x1 ;  /* 0x0000000100057882 */ /* 0x000fe20000000000 */
[----:B------:R-:W-:Y:S01]  /*04f0*/  UMOV UR4, 0x4 ;  /* 0x0000000400047882 */ /* 0x000fe20000000000 */
[----:B------:R-:W-:Y:S02]  /*0500*/  ULEA UR6, UR10, UR6, 0x18 ;  /* 0x000000060a067291 */ /* 0x000fe4000f8ec0ff */
[----:B------:R-:W-:-:S04]  /*0510*/  UIADD3 UR8, UPT, UPT, -UR5, 0x100000, URZ ;  /* 0x0010000005087890 */ /* 0x000fc8000fffe1ff */
[----:B------:R-:W-:Y:S02]  /*0520*/  USHF.L.U32 UR9, UR8, 0xb, URZ ;  /* 0x0000000b08097899 */ /* 0x000fe400080006ff */
[----:B------:R-:W-:Y:S02]  /*0530*/  USHF.L.U32 UR8, UR8, 0x1, URZ ;  /* 0x0000000108087899 */ /* 0x000fe400080006ff */
[----:B------:R-:W-:-:S04]  /*0540*/  UIADD3 UR4, UPT, UPT, -UR4, 0x100000, URZ ;  /* 0x0010000004047890 */ /* 0x000fc8000fffe1ff */
[----:B------:R-:W-:Y:S02]  /*0550*/  USHF.L.U32 UR5, UR4, 0xb, URZ ;  /* 0x0000000b04057899 */ /* 0x000fe400080006ff */
[----:B------:R-:W-:Y:S01]  /*0560*/  USHF.L.U32 UR4, UR4, 0x1, URZ ;  /* 0x0000000104047899 */ /* 0x000fe200080006ff */
[----:B------:R-:W1:Y:S03]  /*0570*/  FENCE.VIEW.ASYNC.S ;  /* 0x00000000000073c6 */ /* 0x000e660000000000 */
[----:B-1----:R1:W2:Y:S01]  /*0580*/  SYNCS.EXCH.64 URZ, [UR6+0x70], UR8 ;  /* 0x0000700806ff75b2 */ /* 0x0022a20008000100 */
[----:B------:R1:W3:Y:S07]  /*0590*/  SYNCS.EXCH.64 URZ, [UR6+0x78], UR8 ;  /* 0x0000780806ff75b2 */ /* 0x0002ee0008000100 */
[----:B------:R1:W4:Y:S01]  /*05a0*/  SYNCS.EXCH.64 URZ, [UR6+0x80], UR4 ;  /* 0x0000800406ff75b2 */ /* 0x0003220008000100 */
[----:B------:R1:W5:Y:S01]  /*05b0*/  SYNCS.EXCH.64 URZ, [UR6+0x88], UR4 ;  /* 0x0000880406ff75b2 */ /* 0x0003620008000100 */
[----:B------:R-:W-:Y:S01]  /*05c0*/  NOP ;  /* 0x0000000000007918 */ /* 0x000fe20000000000 */
.L_x_6:
[----:B------:R-:W-:Y:S01]  /*05d0*/  NOP ;  /* 0x0000000000007918 */ /* 0x000fe20000000000 */
[----:B------:R-:W-:Y:S05]  /*05e0*/  BRA.U !UP4, `(.L_x_7) ;  /* 0x000000010c087547 */ /* 0x000fea000b800000 */
[----:B--2345:R-:W-:Y:S01]  /*05f0*/  UCGABAR_ARV ;  /* 0x00000000000079c7 */ /* 0x03cfe20008000000 */
[----:B------:R-:W-:Y:S05]  /*0600*/  BRA `(.L_x_8) ;  /* 0x0000000000047947 */ /* 0x000fea0003800000 */
.L_x_7:
[----:B--2345:R-:W-:Y:S01]  /*0610*/  NOP ;  /* 0x0000000000007918 */ /* 0x03cfe20000000000 */
.L_x_8:
[----:B------:R-:W-:Y:S05]  /*0620*/  BRA.U !UP4, `(.L_x_9) ;  /* 0x000000010c0c7547 */ /* 0x000fea000b800000 */
[----:B------:R-:W-:Y:S01]  /*0630*/  UCGABAR_WAIT ;  /* 0x0000000000007dc7 */ /* 0x000fe20008000000 */
[----:B------:R-:W-:Y:S01]  /*0640*/  CCTL.IVALL ;  /* 0x00000000ff00798f */ /* 0x000fe20002000000 */
[----:B------:R-:W-:Y:S05]  /*0650*/  BRA `(.L_x_10) ;  /* 0x0000000000047947 */ /* 0x000fea0003800000 */
.L_x_9:
[----:B------:R-:W-:Y:S06]  /*0660*/  BAR.SYNC.DEFER_BLOCKING 0x0 ;  /* 0x0000000000007b1d */ /* 0x000fec0000010000 */
.L_x_10:
[----:B------:R-:W-:Y:S01]  /*0670*/  NOP ;  /* 0x0000000000007918 */ /* 0x000fe20000000000 */
[----:B------:R-:W-:Y:S05]  /*0680*/  BRA.U !UP4, `(.L_x_11) ;  /* 0x000000010c087547 */ /* 0x000fea000b800000 */
[----:B------:R-:W-:Y:S01]  /*0690*/  UCGABAR_ARV ;  /* 0x00000000000079c7 */ /* 0x000fe20008000000 */
[----:B------:R-:W-:Y:S05]  /*06a0*/  BRA `(.L_x_12) ;  /* 0x0000000000047947 */ /* 0x000fea0003800000 */
.L_x_11:
[----:B------:R-:W-:Y:S01]  /*06b0*/  NOP ;  /* 0x0000000000007918 */ /* 0x000fe20000000000 */
.L_x_12:
[----:B------:R-:W-:Y:S05]  /*06c0*/  BRA.U !UP4, `(.L_x_13) ;  /* 0x000000010c0c7547 */ /* 0x000fea000b800000 */
[----:B------:R-:W-:Y:S01]  /*06d0*/  UCGABAR_WAIT ;  /* 0x0000000000007dc7 */ /* 0x000fe20008000000 */
[----:B------:R-:W-:Y:S01]  /*06e0*/  CCTL.IVALL ;  /* 0x00000000ff00798f */ /* 0x000fe20002000000 */
[----:B------:R-:W-:Y:S05]  /*06f0*/  BRA `(.L_x_14) ;  /* 0x0000000000047947 */ /* 0x000fea0003800000 */
.L_x_13:
[----:B------:R-:W-:Y:S06]  /*0700*/  BAR.SYNC.DEFER_BLOCKING 0x0 ;  /* 0x0000000000007b1d */ /* 0x000fec0000010000 */
.L_x_14:
[----:B------:R-:W-:Y:S01]  /*0710*/  UMOV UR23, 0x5 ;  /* 0x0000000500177882 */ /* 0x000fe20000000000 */
[----:B------:R-:W2:Y:S01]  /*0720*/  LDCU.U8 UR17, c[0x0][0x5c8] ;  /* 0x0000b900ff1177ac */ /* 0x000ea20008000000 */
[----:B------:R-:W3:Y:S01]  /*0730*/  LDCU.U8 UR16, c[0x0][0x5c9] ;  /* 0x0000b920ff1077ac */ /* 0x000ee20008000000 */
[----:B------:R-:W4:Y:S01]  /*0740*/  LDCU.U8 UR15, c[0x0][0x5d4] ;  /* 0x0000ba80ff0f77ac */ /* 0x000f220008000000 */
[----:B------:R-:W5:Y:S01]  /*0750*/  LDCU.U8 UR14, c[0x0][0x5d5] ;  /* 0x0000baa0ff0e77ac */ /* 0x000f620008000000 */
[----:B------:R-:W1:Y:S01]  /*0760*/  LDCU.U8 UR13, c[0x0][0x5e0] ;  /* 0x0000bc00ff0d77ac */ /* 0x000e620008000000 */
[----:B------:R-:W1:Y:S01]  /*0770*/  LDCU.U8 UR12, c[0x0][0x5e1] ;  /* 0x0000bc20ff0c77ac */ /* 0x000e620008000000 */
[----:B------:R-:W-:Y:S01]  /*0780*/  USHF.L.U32 UR23, UR23, UR18, URZ ;  /* 0x0000001217177299 */ /* 0x000fe200080006ff */
[----:B------:R-:W-:Y:S05]  /*0790*/  @P1 BRA `(.L_x_15) ;  /* 0x0000000800881947 */ /* 0x000fea0003800000 */
[----:B------:R-:W5:Y:S01]  /*07a0*/  S2UR UR27, SR_CTAID.Z ;  /* 0x00000000001b79c3 */ /* 0x000f620000002700 */
[----:B------:R-:W-:Y:S01]  /*07b0*/  UMOV UR26, 0x1 ;  /* 0x00000001001a7882 */ /* 0x000fe20000000000 */
[----:B------:R-:W-:Y:S01]  /*07c0*/  UMOV UR25, URZ ;  /* 0x000000ff00197c82 */ /* 0x000fe20008000000 */
[----:B-----5:R-:W-:-:S09]  /*07d0*/  UISETP.GT.U32.AND UP0, UPT, UR27, 0x1ff, UPT ;  /* 0x000001ff1b00788c */ /* 0x020fd2000bf04070 */
[----:B------:R-:W-:Y:S05]  /*07e0*/  BRA.U UP0, `(.L_x_16) ;  /* 0x0000000500e87547 */ /* 0x000fea000b800000 */
[----:B-1----:R-:W1:Y:S01]  /*07f0*/  LDCU.64 UR4, c[0x0][0x5c0] ;  /* 0x0000b800ff0477ac */ /* 0x002e620008000a00 */
[----:B------:R-:W5:Y:S01]  /*0800*/  S2UR UR21, SR_CTAID.Y ;  /* 0x00000000001579c3 */ /* 0x000f620000002600 */
[----:B------:R-:W4:Y:S01]  /*0810*/  LDCU UR8, c[0x0][0x5d0] ;  /* 0x0000ba00ff0877ac */ /* 0x000f220008000800 */
[----:B------:R-:W3:Y:S06]  /*0820*/  LDCU UR10, c[0x0][0x374] ;  /* 0x00006e80ff0a77ac */ /* 0x000eec0008000800 */
[----:B------:R-:W2:Y:S01]  /*0830*/  S2UR UR11, SR_CTAID.X ;  /* 0x00000000000b79c3 */ /* 0x000ea20000002500 */
[----:B------:R-:W-:Y:S01]  /*0840*/  UMOV UR22, 0x400 ;  /* 0x0000040000167882 */ /* 0x000fe20000000000 */
[----:B------:R-:W2:Y:S06]  /*0850*/  LDCU.64 UR30, c[0x0][0x348] ;  /* 0x00006900ff1e77ac */ /* 0x000eac0008000a00 */
[----:B------:R-:W3:Y:S01]  /*0860*/  S2UR UR20, SR_CgaCtaId ;  /* 0x00000000001479c3 */ /* 0x000ee20000008800 */
[----:B-1----:R-:W-:Y:S01]  /*0870*/  UIMAD.WIDE.U32 UR6, UR27, UR5, URZ ;  /* 0x000000051b0672a5 */ /* 0x002fe2000f8e00ff */
[----:B------:R-:W-:-:S03]  /*0880*/  UMOV UR26, 0x1 ;  /* 0x00000001001a7882 */ /* 0x000fc60000000000 */
[----:B------:R-:W-:Y:S02]  /*0890*/  UIADD3 UR5, UPT, UPT, UR27, -UR7, URZ ;  /* 0x800000071b057290 */ /* 0x000fe4000fffe0ff */
[----:B-----5:R-:W-:Y:S02]  /*08a0*/  USHF.L.U32 UR21, UR21, 0x7, URZ ;  /* 0x0000000715157899 */ /* 0x020fe400080006ff */
[----:B--2---:R-:W-:-:S04]  /*08b0*/  USHF.R.U32.HI UR5, URZ, UR17, UR5 ;  /* 0x00000011ff057299 */ /* 0x004fc80008011605 */
[----:B------:R-:W-:Y:S02]  /*08c0*/  UIADD3 UR5, UPT, UPT, UR7, UR5, URZ ;  /* 0x0000000507057290 */ /* 0x000fe4000fffe0ff */
[----:B------:R-:W-:Y:S02]  /*08d0*/  USHF.L.U32 UR11, UR11, 0x6, URZ ;  /* 0x000000060b0b7899 */ /* 0x000fe400080006ff */
[----:B---3--:R-:W-:-:S04]  /*08e0*/  USHF.R.U32.HI UR6, URZ, UR16, UR5 ;  /* 0x00000010ff067299 */ /* 0x008fc80008011605 */
[----:B------:R-:W-:Y:S02]  /*08f0*/  UIADD3 UR6, UPT, UPT, -UR6, URZ, URZ ;  /* 0x000000ff06067290 */ /* 0x000fe4000fffe1ff */
[----:B------:R-:W-:Y:S02]  /*0900*/  ULEA UR20, UR20, UR22, 0x18 ;  /* 0x0000001614147291 */ /* 0x000fe4000f8ec0ff */
[----:B------:R-:W-:Y:S01]  /*0910*/  UIMAD UR6, UR6, UR4, UR27 ;  /* 0x00000004060672a4 */ /* 0x000fe2000f8e021b */
[----:B------:R-:W1:Y:S03]  /*0920*/  LDCU.64 UR4, c[0x0][0x5d8] ;  /* 0x0000bb00ff0477ac */ /* 0x000e660008000a00 */
[----:B----4-:R-:W-:Y:S02]  /*0930*/  UIMAD.WIDE.U32 UR8, UR6, UR8, URZ ;  /* 0x00000008060872a5 */ /* 0x010fe4000f8e00ff */
[----:B------:R-:W-:-:S02]  /*0940*/  ULOP3.LUT UR22, UR21, 0x80, URZ, 0xc0, !UPT ;  /* 0x0000008015167892 */ /* 0x000fc4000f8ec0ff */
[----:B------:R-:W-:-:S04]  /*0950*/  UIADD3 UR7, UPT, UPT, UR6, -UR9, URZ ;  /* 0x8000000906077290 */ /* 0x000fc8000fffe0ff */
[----:B------:R-:W-:-:S04]  /*0960*/  USHF.R.U32.HI UR7, URZ, UR15, UR7 ;  /* 0x0000000fff077299 */ /* 0x000fc80008011607 */
[----:B------:R-:W-:Y:S01]  /*0970*/  UIADD3 UR7, UPT, UPT, UR9, UR7, URZ ;  /* 0x0000000709077290 */ /* 0x000fe2000fffe0ff */
[----:B------:R-:W2:Y:S03]  /*0980*/  LDCU UR9, c[0x0][0x370] ;  /* 0x00006e00ff0977ac */ /* 0x000ea60008000800 */
[----:B------:R-:W-:Y:S01]  /*0990*/  USHF.R.U32.HI UR7, URZ, UR14, UR7 ;  /* 0x0000000eff077299 */ /* 0x000fe20008011607 */
[----:B------:R-:W3:Y:S03]  /*09a0*/  LDCU UR8, c[0x0][0x378] ;  /* 0x00006f00ff0877ac */ /* 0x000ee60008000800 */
[----:B-1----:R-:W-:Y:S02]  /*09b0*/  UIMAD.WIDE.U32 UR24, UR7, UR5, URZ ;  /* 0x00000005071872a5 */ /* 0x002fe4000f8e00ff */
[----:B------:R-:W-:-:S02]  /*09c0*/  ULOP3.LUT UR24, UR11, 0x40, URZ, 0xc0, !UPT ;  /* 0x000000400b187892 */ /* 0x000fc4000f8ec0ff */
[----:B------:R-:W-:-:S04]  /*09d0*/  UIADD3 UR5, UPT, UPT, UR7, -UR25, URZ ;  /* 0x8000001907057290 */ /* 0x000fc8000fffe0ff */
[----:B------:R-:W-:Y:S02]  /*09e0*/  USHF.R.U32.HI UR5, URZ, UR13, UR5 ;  /* 0x0000000dff057299 */ /* 0x000fe40008011605 */
[----:B--2---:R-:W-:Y:S02]  /*09f0*/  UIMAD UR9, UR10, UR9, URZ ;  /* 0x000000090a0972a4 */ /* 0x004fe4000f8e02ff */
[----:B------:R-:W-:Y:S02]  /*0a00*/  UIADD3 UR5, UPT, UPT, UR25, UR5, URZ ;  /* 0x0000000519057290 */ /* 0x000fe4000fffe0ff */
[----:B---3--:R-:W-:Y:S02]  /*0a10*/  UIMAD UR8, UR9, UR8, URZ ;  /* 0x00000008090872a4 */ /* 0x008fe4000f8e02ff */
[----:B------:R-:W-:Y:S02]  /*0a20*/  USHF.R.U32.HI UR5, URZ, UR12, UR5 ;  /* 0x0000000cff057299 */ /* 0x000fe40008011605 */
[----:B------:R-:W-:-:S02]  /*0a30*/  USHF.R.S32.HI UR9, URZ, 0x1f, UR8 ;  /* 0x0000001fff097899 */ /* 0x000fc40008011408 */
[----:B------:R-:W-:Y:S02]  /*0a40*/  UIADD3 UR5, UPT, UPT, -UR5, URZ, URZ ;  /* 0x000000ff05057290 */ /* 0x000fe4000fffe1ff */
[----:B------:R-:W-:Y:S02]  /*0a50*/  ULEA.HI UR21, UR9, UR8, URZ, 0x2 ;  /* 0x0000000809157291 */ /* 0x000fe4000f8f10ff */
[----:B------:R-:W-:Y:S02]  /*0a60*/  UIMAD UR4, UR5, UR4, UR7 ;  /* 0x00000004050472a4 */ /* 0x000fe4000f8e0207 */
[----:B------:R-:W-:Y:S01]  /*0a70*/  UIADD3 UR7, UPT, UPT, -UR7, URZ, URZ ;  /* 0x000000ff07077290 */ /* 0x000fe2000fffe1ff */
[----:B------:R-:W-:-:S04]  /*0a80*/  UMOV UR25, URZ ;  /* 0x000000ff00197c82 */ /* 0x000fc80008000000 */
[----:B------:R-:W1:Y:S02]  /*0a90*/  LDCU UR5, c[0x0][0x5cc] ;  /* 0x0000b980ff0577ac */ /* 0x000e640008000800 */
[----:B-1----:R-:W-:-:S12]  /*0aa0*/  UIMAD UR5, UR7, UR5, UR6 ;  /* 0x00000005070572a4 */ /* 0x002fd8000f8e0206 */
.L_x_20:
[----:B------:R-:W-:Y:S01]  /*0ab0*/  USHF.L.U32 UR6, UR26, 0x1f, URZ ;  /* 0x0000001f1a067899 */ /* 0x000fe200080006ff */
[----:B------:R-:W-:Y:S01]  /*0ac0*/  HFMA2 R3, -RZ, RZ, 0, 512 ;  /* 0x00006000ff037431 */ /* 0x000fe200000001ff */
[----:B------:R-:W-:Y:S02]  /*0ad0*/  ULEA UR7, UR25, UR20, 0x3 ;  /* 0x0000001419077291 */ /* 0x000fe4000f8e18ff */
[----:B------:R-:W-:Y:S02]  /*0ae0*/  ULEA UR11, UR5, UR24, 0x7 ;  /* 0x00000018050b7291 */ /* 0x000fe4000f8e38ff */
[----:B------:R-:W-:Y:S01]  /*0af0*/  MOV R2, UR6 ;  /* 0x0000000600027c02 */ /* 0x000fe20008000f00 */
[----:B------:R-:W-:Y:S02]  /*0b00*/  UIADD3 UR38, UP1, UPT, UR30, 0x40, URZ ;  /* 0x000000401e267890 */ /* 0x000fe4000ff3e0ff */
[----:B------:R-:W-:Y:S02]  /*0b10*/  UIADD3 UR36, UP0, UPT, UR30, 0xc0, URZ ;  /* 0x000000c01e247890 */ /* 0x000fe4000ff1e0ff */
[----:B----4-:R1:W2:Y:S01]  /*0b20*/  SYNCS.PHASECHK.TRANS64.TRYWAIT P2, [UR7+0x38], R2 ;  /* 0x00003802ff0075a7 */ /* 0x0102a20008041107 */
[----:B------:R-:W-:-:S02]  /*0b30*/  ULEA UR7, UR4, UR22, 0x8 ;  /* 0x0000001604077291 */ /* 0x000fc4000f8e40ff */
[----:B------:R-:W-:Y:S02]  /*0b40*/  UIADD3.X UR39, UPT, UPT, URZ, UR31, URZ, UP1, !UPT ;  /* 0x0000001fff277290 */ /* 0x000fe40008ffe4ff */
[----:B------:R-:W-:Y:S02]  /*0b50*/  UIADD3.X UR37, UPT, UPT, URZ, UR31, URZ, UP0, !UPT ;  /* 0x0000001fff257290 */ /* 0x000fe400087fe4ff */
[----:B------:R-:W-:Y:S02]  /*0b60*/  ULEA UR11, UR28, UR11, 0x5 ;  /* 0x0000000b1c0b7291 */ /* 0x000fe4000f8e28ff */
[----:B------:R-:W-:Y:S01]  /*0b70*/  ULEA UR7, UR18, UR7, 0x6 ;  /* 0x0000000712077291 */ /* 0x000fe2000f8e30ff */
[----:B------:R-:W-:Y:S01]  /*0b80*/  UMOV UR35, URZ ;  /* 0x000000ff00237c82 */ /* 0x000fe20008000000 */
[----:B------:R-:W-:Y:S02]  /*0b90*/  UPRMT UR34, URZ, 0x5410, UR23 ;  /* 0x00005410ff227896 */ /* 0x000fe40008000017 */
[----:B------:R-:W-:-:S12]  /*0ba0*/  UPRMT UR33, URZ, 0x5410, UR19 ;  /* 0x00005410ff217896 */ /* 0x000fd80008000013 */
.L_x_19:
[----:B---3--:R-:W-:Y:S02]  /*0bb0*/  UIADD3 UR5, UPT, UPT, UR25, 0x1, URZ ;  /* 0x0000000119057890 */ /* 0x008fe4000fffe0ff */
[----:B------:R-:W-:Y:S02]  /*0bc0*/  ULEA UR8, UR25, UR28, 0x1 ;  /* 0x0000001c19087291 */ /* 0x000fe4000f8e08ff */
[----:B------:R-:W-:Y:S02]  /*0bd0*/  UISETP.NE.AND UP0, UPT, UR5, 0x7, UPT ;  /* 0x000000070500788c */ /* 0x000fe4000bf05270 */
[----:B------:R-:W-:Y:S02]  /*0be0*/  ULEA UR4, UR25, UR18, 0x1 ;  /* 0x0000001219047291 */ /* 0x000fe4000f8e08ff */
[----:B------:R-:W-:Y:S02]  /*0bf0*/  ULEA UR9, UR25, UR20, 0x3 ;  /* 0x0000001419097291 */ /* 0x000fe4000f8e18ff */
[----:B------:R-:W-:-:S02]  /*0c00*/  USEL UR25, UR5, URZ, UP0 ;  /* 0x000000ff05197287 */ /* 0x000fc40008000000 */
[----:B------:R-:W-:Y:S02]  /*0c10*/  USEL UR6, URZ, 0x1, UP0 ;  /* 0x00000001ff067887 */ /* 0x000fe40008000000 */
[----:B------:R-:W-:Y:S02]  /*0c20*/  USHF.L.U32 UR10, UR35, 0x6, URZ ;  /* 0x00000006230a7899 */ /* 0x000fe400080006ff */
[----:B------:R-:W-:Y:S02]  /*0c30*/  ULEA UR8, UR8, UR20, 0xc ;  /* 0x0000001408087291 */ /* 0x000fe4000f8e60ff */
[----:B------:R-:W-:Y:S02]  /*0c40*/  ULEA UR4, UR4, UR20, 0xd ;  /* 0x0000001404047291 */ /* 0x000fe4000f8e68ff */
[----:B------:R-:W-:Y:S01]  /*0c50*/  UISETP.GT.U32.AND UP0, UPT, UR35, 0x3e, UPT ;  /* 0x0000003e2300788c */ /* 0x000fe2000bf04070 */
[----:B--2-4-:R-:W-:Y:S10]  /*0c60*/  @P2 BRA `(.L_x_17) ;  /* 0x0000000000102947 */ /* 0x014ff40003800000 */
[----:B------:R-:W-:-:S06]  /*0c70*/  USHF.L.U32 UR5, UR26, 0x1f, URZ ;  /* 0x0000001f1a057899 */ /* 0x000fcc00080006ff */
[----:B-1----:R-:W-:-:S04]  /*0c80*/  MOV R2, UR5 ;  /* 0x0000000500027c02 */ /* 0x002fc80008000f00 */
[----:B------:R-:W1:Y:S02]  /*0c90*/  SYNCS.PHASECHK.TRANS64.TRYWAIT P0, [UR9+0x38], R2 ;  /* 0x00003802ff0075a7 */ /* 0x000e640008001109 */
[----:B-1----:R-:W-:Y:S05]  /*0ca0*/  @!P0 BRA `(.L_x_18) ;  /* 0x00000034000c8947 */ /* 0x002fea0003800000 */
.L_x_17:
[----:B------:R-:W-:Y:S02]  /*0cb0*/  ELECT P1, URZ, PT ;  /* 0x0000000000ff782f */ /* 0x000fe40003820000 */
[----:B------:R-:W-:Y:S01]  /*0cc0*/  PLOP3.LUT P0, PT, PT, PT, UP0, 0x80, 0x8 ;  /* 0x000000000008781c */ /* 0x000fe20003f0f008 */
[----:B------:R-:W-:Y:S01]  /*0cd0*/  ULOP3.LUT UR26, UR26, UR6, URZ, 0x3c, !UPT ;  /* 0x000000061a1a7292 */ /* 0x000fe2000f8e3cff */
[----:B------:R-:W-:Y:S01]  /*0ce0*/  PLOP3.LUT P2, PT, PT, PT, PT, 0x80, 0x8 ;  /* 0x000000000008781c */ /* 0x000fe20003f4f070 */
[----:B------:R-:W-:Y:S02]  /*0cf0*/  UIADD3 UR8, UPT, UPT, UR8, 0xc400, URZ ;  /* 0x0000c40008087890 */ /* 0x000fe4000fffe0ff */
[----:B------:R-:W-:Y:S02]  /*0d00*/  UIADD3 UR4, UPT, UPT, UR4, 0x1a400, URZ ;  /* 0x0001a40004047890 */ /* 0x000fe4000fffe0ff */
[----:B------:R-:W-:Y:S02]  /*0d10*/  @!UP0 USHF.L.U32 UR29, UR26, 0x1f, URZ ;  /* 0x0000001f1a1d8899 */ /* 0x000fe400080006ff */
[----:B------:R-:W-:Y:S01]  /*0d20*/  @!UP0 ULEA UR32, UR25, UR20, 0x3 ;  /* 0x0000001419208291 */ /* 0x000fe2000f8e18ff */
[----:B------:R-:W-:Y:S01]  /*0d30*/  UMOV UR5, UR9 ;  /* 0x0000000900057c82 */ /* 0x000fe20008000000 */
[----:B------:R-:W-:-:S02]  /*0d40*/  UMOV UR6, UR10 ;  /* 0x0000000a00067c82 */ /* 0x000fc40008000000 */
[----:B-1----:R-:W-:Y:S01]  /*0d50*/  IMAD.U32 R2, RZ, RZ, UR29 ;  /* 0x0000001dff027e24 */ /* 0x002fe2000f8e00ff */
[----:B------:R3:W-:Y:S01]  /*0d60*/  @P1 SYNCS.ARRIVE.TRANS64 RZ, [UR9], R3 ;  /* 0x00000003ffff19a7 */ /* 0x0007e20008000009 */
[----:B------:R3:W-:Y:S01]  /*0d70*/  UTMALDG.2D.MULTICAST [UR8], [UR38], UR34, desc[URZ] ;  /* 0x0000ff08260073b4 */ /* 0x0007e20008009822 */
[----:B------:R-:W-:-:S04]  /*0d80*/  UIADD3 UR35, UPT, UPT, UR35, 0x1, URZ ;  /* 0x0000000123237890 */ /* 0x000fc8000fffe0ff */
[----:B------:R-:W-:Y:S01]  /*0d90*/  UISETP.NE.AND UP0, UPT, UR35, 0x40, UPT ;  /* 0x000000402300788c */ /* 0x000fe2000bf05270 */
[----:B------:R3:W-:Y:S01]  /*0da0*/  UTMALDG.2D.MULTICAST [UR4], [UR36], UR33, desc[URZ] ;  /* 0x0000ff04240073b4 */ /* 0x0007e20008009821 */
[----:B------:R3:W4:Y:S07]  /*0db0*/  @!P0 SYNCS.PHASECHK.TRANS64.TRYWAIT P2, [UR32+0x38], R2 ;  /* 0x00003802ff0085a7 */ /* 0x00072e0008041120 */
[----:B------:R-:W-:Y:S05]  /*0dc0*/  BRA.U UP0, `(.L_x_19) ;  /* 0xfffffffd00787547 */ /* 0x000fea000b83ffff */
[----:B---3--:R-:W1:Y:S01]  /*0dd0*/  LDCU.64 UR4, c[0x0][0x5c0] ;  /* 0x0000b800ff0477ac */ /* 0x008e620008000a00 */
[----:B------:R-:W-:-:S04]  /*0de0*/  ULEA.HI.SX32 UR27, UR21, UR27, 0x1e ;  /* 0x0000001b151b7291 */ /* 0x000fc8000f8ff2ff */
[----:B------:R-:W-:Y:S02]  /*0df0*/  UISETP.GE.AND UP0, UPT, UR27, 0x200, UPT ;  /* 0x000002001b00788c */ /* 0x000fe4000bf06270 */
[----:B-1----:R-:W-:Y:S01]  /*0e00*/  UIMAD.WIDE.U32 UR6, UR27, UR5, URZ ;  /* 0x000000051b0672a5 */ /* 0x002fe2000f8e00ff */
[----:B------:R-:W1:Y:S03]  /*0e10*/  LDCU UR5, c[0x0][0x5d0] ;  /* 0x0000ba00ff0577ac */ /* 0x000e660008000800 */
[----:B------:R-:W-:-:S04]  /*0e20*/  UIADD3 UR6, UPT, UPT, UR27, -UR7, URZ ;  /* 0x800000071b067290 */ /* 0x000fc8000fffe0ff */
[----:B------:R-:W-:-:S04]  /*0e30*/  USHF.R.U32.HI UR6, URZ, UR17, UR6 ;  /* 0x00000011ff067299 */ /* 0x000fc80008011606 */
[----:B------:R-:W-:-:S04]  /*0e40*/  UIADD3 UR7, UPT, UPT, UR7, UR6, URZ ;  /* 0x0000000607077290 */ /* 0x000fc8000fffe0ff */
[----:B------:R-:W-:-:S04]  /*0e50*/  USHF.R.U32.HI UR7, URZ, UR16, UR7 ;  /* 0x00000010ff077299 */ /* 0x000fc80008011607 */
[----:B------:R-:W-:-:S04]  /*0e60*/  UIADD3 UR7, UPT, UPT, -UR7, URZ, URZ ;  /* 0x000000ff07077290 */ /* 0x000fc8000fffe1ff */
[----:B------:R-:W-:-:S04]  /*0e70*/  UIMAD UR7, UR4, UR7, UR27 ;  /* 0x00000007040772a4 */ /* 0x000fc8000f8e021b */
[----:B-1----:R-:W-:Y:S01]  /*0e80*/  UIMAD.WIDE.U32 UR8, UR7, UR5, URZ ;  /* 0x00000005070872a5 */ /* 0x002fe2000f8e00ff */
[----:B------:R-:W1:Y:S03]  /*0e90*/  LDCU.64 UR4, c[0x0][0x5d8] ;  /* 0x0000bb00ff0477ac */ /* 0x000e660008000a00 */
[----:B------:R-:W-:-:S04]  /*0ea0*/  UIADD3 UR6, UPT, UPT, UR7, -UR9, URZ ;  /* 0x8000000907067290 */ /* 0x000fc8000fffe0ff */
[----:B------:R-:W-:-:S04]  /*0eb0*/  USHF.R.U32.HI UR6, URZ, UR15, UR6 ;  /* 0x0000000fff067299 */ /* 0x000fc80008011606 */
[----:B------:R-:W-:-:S04]  /*0ec0*/  UIADD3 UR6, UPT, UPT, UR9, UR6, URZ ;  /* 0x0000000609067290 */ /* 0x000fc8000fffe0ff */
[----:B------:R-:W-:-:S04]  /*0ed0*/  USHF.R.U32.HI UR6, URZ, UR14, UR6 ;  /* 0x0000000eff067299 */ /* 0x000fc80008011606 */
[----:B-1----:R-:W-:Y:S01]  /*0ee0*/  UIMAD.WIDE.U32 UR8, UR6, UR5, URZ ;  /* 0x00000005060872a5 */ /* 0x002fe2000f8e00ff */
[----:B------:R-:W1:Y:S03]  /*0ef0*/  LDCU UR5, c[0x0][0x5cc] ;  /* 0x0000b980ff0577ac */ /* 0x000e660008000800 */
[----:B------:R-:W-:-:S04]  /*0f00*/  UIADD3 UR8, UPT, UPT, UR6, -UR9, URZ ;  /* 0x8000000906087290 */ /* 0x000fc8000fffe0ff */
[----:B------:R-:W-:-:S04]  /*0f10*/  USHF.R.U32.HI UR8, URZ, UR13, UR8 ;  /* 0x0000000dff087299 */ /* 0x000fc80008011608 */
[----:B------:R-:W-:Y:S02]  /*0f20*/  UIADD3 UR8, UPT, UPT, UR9, UR8, URZ ;  /* 0x0000000809087290 */ /* 0x000fe4000fffe0ff */
[----:B------:R-:W-:Y:S02]  /*0f30*/  UIADD3 UR9, UPT, UPT, -UR6, URZ, URZ ;  /* 0x000000ff06097290 */ /* 0x000fe4000fffe1ff */
[----:B------:R-:W-:Y:S02]  /*0f40*/  USHF.R.U32.HI UR8, URZ, UR12, UR8 ;  /* 0x0000000cff087299 */ /* 0x000fe40008011608 */
[----:B-1----:R-:W-:Y:S02]  /*0f50*/  UIMAD UR5, UR5, UR9, UR7 ;  /* 0x00000009050572a4 */ /* 0x002fe4000f8e0207 */
[----:B------:R-:W-:-:S04]  /*0f60*/  UIADD3 UR8, UPT, UPT, -UR8, URZ, URZ ;  /* 0x000000ff08087290 */ /* 0x000fc8000fffe1ff */
[----:B------:R-:W-:Y:S01]  /*0f70*/  UIMAD UR4, UR4, UR8, UR6 ;  /* 0x00000008040472a4 */ /* 0x000fe2000f8e0206 */
[----:B------:R-:W-:Y:S11]  /*0f80*/  BRA.U !UP0, `(.L_x_20) ;  /* 0xfffffff908c87547 */ /* 0x000ff6000b83ffff */
.L_x_16:
[----:B-1----:R-:W-:Y:S01]  /*0f90*/  UIADD3 UR4, UPT, UPT, UR25, 0x2, URZ ;  /* 0x0000000219047890 */ /* 0x002fe2000fffe0ff */
[----:B------:R-:W1:Y:S01]  /*0fa0*/  S2UR UR10, SR_CgaCtaId ;  /* 0x00000000000a79c3 */ /* 0x000e620000008800 */
[----:B------:R-:W-:-:S04]  /*0fb0*/  UISETP.NE.AND UP0, UPT, UR25, 0x6, UPT ;  /* 0x000000061900788c */ /* 0x000fc8000bf05270 */
[----:B------:R-:W-:-:S04]  /*0fc0*/  USEL UR4, UR4, 0x1, UP0 ;  /* 0x0000000104047887 */ /* 0x000fc80008000000 */
[----:B------:R-:W-:Y:S02]  /*0fd0*/  UIADD3 UR5, UPT, UPT, UR4, 0x1, URZ ;  /* 0x0000000104057890 */ /* 0x000fe4000fffe0ff */
[----:B------:R-:W-:-:S04]  /*0fe0*/  UISETP.NE.AND UP1, UPT, UR4, 0x7, UPT ;  /* 0x000000070400788c */ /* 0x000fc8000bf25270 */
[----:B------:R-:W-:Y:S02]  /*0ff0*/  USEL UR5, UR5, 0x1, UP1 ;  /* 0x0000000105057887 */ /* 0x000fe40008800000 */
[----:B------:R-:W-:Y:S02]  /*1000*/  UISETP.EQ.XOR UP1, UPT, UR25, 0x6, !UP1 ;  /* 0x000000061900788c */ /* 0x000fe4000cf22a70 */
[----:B------:R-:W-:Y:S02]  /*1010*/  UIADD3 UR4, UPT, UPT, UR5, 0x1, URZ ;  /* 0x0000000105047890 */ /* 0x000fe4000fffe0ff */
[----:B------:R-:W-:Y:S02]  /*1020*/  UISETP.NE.AND UP0, UPT, UR5, 0x7, UPT ;  /* 0x000000070500788c */ /* 0x000fe4000bf05270 */
[----:B------:R-:W-:Y:S02]  /*1030*/  UISETP.EQ.XOR UP1, UPT, UR5, 0x7, UP1 ;  /* 0x000000070500788c */ /* 0x000fe40008f22a70 */
[----:B------:R-:W-:-:S04]  /*1040*/  USEL UR4, UR4, 0x1, UP0 ;  /* 0x0000000104047887 */ /* 0x000fc80008000000 */
[----:B------:R-:W-:Y:S02]  /*1050*/  UIADD3 UR6, UPT, UPT, UR4, 0x1, URZ ;  /* 0x0000000104067890 */ /* 0x000fe4000fffe0ff */
[----:B------:R-:W-:Y:S02]  /*1060*/  UISETP.NE.AND UP0, UPT, UR4, 0x7, UPT ;  /* 0x000000070400788c */ /* 0x000fe4000bf05270 */
[----:B------:R-:W-:Y:S02]  /*1070*/  UISETP.EQ.XOR UP1, UPT, UR4, 0x7, UP1 ;  /* 0x000000070400788c */ /* 0x000fe40008f22a70 */
[----:B------:R-:W-:-:S04]  /*1080*/  USEL UR6, UR6, 0x1, UP0 ;  /* 0x0000000106067887 */ /* 0x000fc80008000000 */
[----:B------:R-:W-:Y:S02]  /*1090*/  UIADD3 UR4, UPT, UPT, UR6, 0x1, URZ ;  /* 0x0000000106047890 */ /* 0x000fe4000fffe0ff */
[----:B------:R-:W-:Y:S02]  /*10a0*/  UISETP.NE.AND UP0, UPT, UR6, 0x7, UPT ;  /* 0x000000070600788c */ /* 0x000fe4000bf05270 */
[----:B------:R-:W-:Y:S02]  /*10b0*/  UISETP.EQ.XOR UP1, UPT, UR6, 0x7, UP1 ;  /* 0x000000070600788c */ /* 0x000fe40008f22a70 */
[----:B------:R-:W-:-:S03]  /*10c0*/  USEL UR6, UR4, 0x1, UP0 ;  /* 0x0000000104067887 */ /* 0x000fc60008000000 */
[----:B------:R-:W-:Y:S01]  /*10d0*/  UMOV UR4, 0x400 ;  /* 0x0000040000047882 */ /* 0x000fe20000000000 */
[----:B------:R-:W-:Y:S02]  /*10e0*/  UISETP.EQ.XOR UP1, UPT, UR6, 0x7, UP1 ;  /* 0x000000070600788c */ /* 0x000fe40008f22a70 */
[----:B------:R-:W-:Y:S02]  /*10f0*/  UISETP.NE.AND UP0, UPT, UR6, 0x7, UPT ;  /* 0x000000070600788c */ /* 0x000fe4000bf05270 */
[----:B------:R-:W-:Y:S02]  /*1100*/  USEL UR5, URZ, 0x1, !UP1 ;  /* 0x00000001ff057887 */ /* 0x000fe4000c800000 */
[----:B-1----:R-:W-:Y:S02]  /*1110*/  ULEA UR4, UR10, UR4, 0x18 ;  /* 0x000000040a047291 */ /* 0x002fe4000f8ec0ff */
[----:B------:R-:W-:Y:S02]  /*1120*/  ULOP3.LUT UR5, UR26, UR5, URZ, 0x3c, !UPT ;  /* 0x000000051a057292 */ /* 0x000fe4000f8e3cff */
[----:B------:R-:W-:-:S02]  /*1130*/  USEL UR6, UR6, URZ, UP0 ;  /* 0x000000ff06067287 */ /* 0x000fc40008000000 */
[----:B------:R-:W-:Y:S02]  /*1140*/  USHF.L.U32 UR5, UR5, 0x1f, URZ ;  /* 0x0000001f05057899 */ /* 0x000fe400080006ff */
[----:B------:R-:W-:-:S04]  /*1150*/  ULEA UR4, UR6, UR4, 0x3 ;  /* 0x0000000406047291 */ /* 0x000fc8000f8e18ff */
[----:B------:R-:W-:-:S05]  /*1160*/  MOV R2, UR5 ;  /* 0x0000000500027c02 */ /* 0x000fca0008000f00 */
[----:B------:R-:W1:Y:S02]  /*1170*/  SYNCS.PHASECHK.TRANS64.TRYWAIT P0, [UR4+0x38], R2 ;  /* 0x00003802ff0075a7 */ /* 0x000e640008001104 */
[----:B-1----:R-:W-:Y:S05]  /*1180*/  @!P0 BRA `(.L_x_21) ;  /* 0x0000002c00f48947 */ /* 0x002fea0003800000 */
.L_x_46:
[----:B------:R-:W-:-:S13]  /*1190*/  ELECT P0, URZ, PT ;  /* 0x0000000000ff782f */ /* 0x000fda0003800000 */
[----:B-1----:R-:W-:-:S04]  /*11a0*/  @P0 MOV R2, 0x6000 ;  /* 0x0000600000020802 */ /* 0x002fc80000000f00 */
[----:B------:R1:W-:Y:S03]  /*11b0*/  @P0 SYNCS.ARRIVE.TRANS64 RZ, [UR4], R2 ;  /* 0x00000002ffff09a7 */ /* 0x0003e60008000004 */
.L_x_15:
[----:B------:R-:W-:-:S13]  /*11c0*/  ISETP.NE.AND P0, PT, R69, 0x4, PT ;  /* 0x000000044500780c */ /* 0x000fda0003f05270 */
[----:B------:R-:W-:Y:S05]  /*11d0*/  @P0 BRA `(.L_x_22) ;  /* 0x0000000800080947 */ /* 0x000fea0003800000 */
[----:B------:R-:W5:Y:S08]  /*11e0*/  S2UR UR33, SR_CTAID.Z ;  /* 0x00000000002179c3 */ /* 0x000f700000002700 */
[----:B------:R-:W-:Y:S01]  /*11f0*/  BAR.SYNC.DEFER_BLOCKING 0x2, 0xa0 ;  /* 0x0082800000007b1d */ /* 0x000fe20000010000 */
[----:B------:R-:W-:Y:S01]  /*1200*/  HFMA2 R6, -RZ, RZ, 0, 5.9604644775390625e-08 ;  /* 0x00000001ff067431 */ /* 0x000fe200000001ff */
[----:B------:R-:W-:Y:S01]  /*1210*/  MOV R5, 0x1 ;  /* 0x0000000100057802 */ /* 0x000fe20000000f00 */
[----:B-----5:R-:W-:-:S09]  /*1220*/  UISETP.GT.U32.AND UP0, UPT, UR33, 0x1ff, UPT ;  /* 0x000001ff2100788c */ /* 0x020fd2000bf04070 */
[----:B------:R-:W-:Y:S05]  /*1230*/  BRA.U UP0, `(.L_x_23) ;  /* 0x0000000500bc7547 */ /* 0x000fea000b800000 */
[----:B-1----:R-:W-:Y:S01]  /*1240*/  UMOV UR4, 0x400 ;  /* 0x0000040000047882 */ /* 0x002fe20000000000 */
[----:B------:R-:W1:Y:S01]  /*1250*/  LDCU UR9, c[0x0][0x374] ;  /* 0x00006e80ff0977ac */ /* 0x000e620008000800 */
[----:B------:R-:W-:Y:S01]  /*1260*/  MOV R5, 0x1 ;  /* 0x0000000100057802 */ /* 0x000fe20000000f00 */
[----:B------:R-:W-:Y:S01]  /*1270*/  ULEA UR4, UR10, UR4, 0x18 ;  /* 0x000000040a047291 */ /* 0x000fe2000f8ec0ff */
[----:B------:R-:W1:Y:S01]  /*1280*/  LDCU UR8, c[0x0][0x370] ;  /* 0x00006e00ff0877ac */ /* 0x000e620008000800 */
[----:B------:R-:W5:Y:S07]  /*1290*/  LDCU UR5, c[0x0][0x378] ;  /* 0x00006f00ff0577ac */ /* 0x000f6e0008000800 */
[----:B------:R-:W4:Y:S01]  /*12a0*/  LDS R2, [UR4+0x98] ;  /* 0x00009804ff027984 */ /* 0x000f220008000800 */
[----:B------:R-:W-:Y:S01]  /*12b0*/  ULOP3.LUT UR10, UR10, 0x3, URZ, 0xc0, !UPT ;  /* 0x000000030a0a7892 */ /* 0x000fe2000f8ec0ff */
[----:B------:R-:W-:Y:S01]  /*12c0*/  UMOV UR7, 0x1 ;  /* 0x0000000100077882 */ /* 0x000fe20000000000 */
[----:B------:R-:W-:Y:S01]  /*12d0*/  UMOV UR6, 0x4202010 ;  /* 0x0420201000067882 */ /* 0x000fe20000000000 */
[----:B------:R-:W-:-:S02]  /*12e0*/  ULOP3.LUT UR23, UR19, 0xffff, UR23, 0xc8, !UPT ;  /* 0x0000ffff13177892 */ /* 0x000fc4000f8ec817 */
[----:B------:R-:W-:Y:S02]  /*12f0*/  USHF.L.U32 UR19, UR7, UR10, URZ ;  /* 0x0000000a07137299 */ /* 0x000fe400080006ff */
[----:B------:R-:W-:Y:S02]  /*1300*/  USEL UR45, UR6, 0x4200010, !UP5 ;  /* 0x04200010062d7887 */ /* 0x000fe4000e800000 */
[----:B------:R-:W-:Y:S02]  /*1310*/  UIADD3 UR7, UPT, UPT, UR4, 0xc400, URZ ;  /* 0x0000c40004077890 */ /* 0x000fe4000fffe0ff */
[----:B------:R-:W-:Y:S02]  /*1320*/  UIADD3 UR6, UPT, UPT, UR4, 0x1a400, URZ ;  /* 0x0001a40004067890 */ /* 0x000fe4000fffe0ff */
[----:B-1----:R-:W-:Y:S02]  /*1330*/  UIMAD UR8, UR9, UR8, URZ ;  /* 0x00000008090872a4 */ /* 0x002fe4000f8e02ff */
[----:B------:R-:W-:-:S02]  /*1340*/  USEL UR44, URZ, 0x4000, UP6 ;  /* 0x00004000ff2c7887 */ /* 0x000fc4000b000000 */
[----:B------:R-:W-:Y:S02]  /*1350*/  USHF.R.U32.HI UR7, URZ, 0x4, UR7 ;  /* 0x00000004ff077899 */ /* 0x000fe40008011607 */
[----:B------:R-:W-:Y:S02]  /*1360*/  USHF.R.U32.HI UR6, URZ, 0x4, UR6 ;  /* 0x00000004ff067899 */ /* 0x000fe40008011606 */
[----:B-----5:R-:W-:Y:S02]  /*1370*/  UIMAD UR5, UR8, UR5, URZ ;  /* 0x00000005080572a4 */ /* 0x020fe4000f8e02ff */
[----:B------:R-:W-:Y:S02]  /*1380*/  UIADD3 UR45, UPT, UPT, UR44, UR45, URZ ;  /* 0x0000002d2c2d7290 */ /* 0x000fe4000fffe0ff */
[----:B------:R-:W-:Y:S02]  /*1390*/  ULOP3.LUT UR10, UR7, 0x3fc0, URZ, 0xc0, !UPT ;  /* 0x00003fc0070a7892 */ /* 0x000fe4000f8ec0ff */
[----:B------:R-:W-:-:S02]  /*13a0*/  ULOP3.LUT UR11, UR6, 0x3fc0, URZ, 0xc0, !UPT ;  /* 0x00003fc0060b7892 */ /* 0x000fc4000f8ec0ff */
[----:B------:R-:W-:Y:S02]  /*13b0*/  USHF.R.S32.HI UR31, URZ, 0x1f, UR5 ;  /* 0x0000001fff1f7899 */ /* 0x000fe40008011405 */
[----:B------:R-:W-:Y:S02]  /*13c0*/  ULOP3.LUT UR19, UR19, 0xffff, URZ, 0xc0, !UPT ;  /* 0x0000ffff13137892 */ /* 0x000fe4000f8ec0ff */
[----:B------:R-:W-:Y:S02]  /*13d0*/  ULOP3.LUT UR10, UR10, 0x10000, URZ, 0xfc, !UPT ;  /* 0x000100000a0a7892 */ /* 0x000fe4000f8efcff */
[----:B------:R-:W-:Y:S02]  /*13e0*/  ULOP3.LUT UR11, UR11, 0x10000, URZ, 0xfc, !UPT ;  /* 0x000100000b0b7892 */ /* 0x000fe4000f8efcff */
[----:B------:R-:W-:Y:S01]  /*13f0*/  ULEA.HI UR31, UR31, UR5, URZ, 0x2 ;  /* 0x000000051f1f7291 */ /* 0x000fe2000f8f10ff */
[----:B----4-:R-:W-:Y:S01]  /*1400*/  R2UR UR32, R2 ;  /* 0x00000000022072ca */ /* 0x010fe200000e0000 */
[----:B------:R-:W-:Y:S01]  /*1410*/  UMOV UR30, URZ ;  /* 0x000000ff001e7c82 */ /* 0x000fe20008000000 */
[----:B------:R-:W-:Y:S01]  /*1420*/  UMOV UR29, URZ ;  /* 0x000000ff001d7c82 */ /* 0x000fe20008000000 */
[----:B------:R-:W-:Y:S01]  /*1430*/  UMOV UR27, URZ ;  /* 0x000000ff001b7c82 */ /* 0x000fe20008000000 */
[----:B------:R-:W-:Y:S01]  /*1440*/  UMOV UR44, URZ ;  /* 0x000000ff002c7c82 */ /* 0x000fe20008000000 */
[----:B------:R-:W-:Y:S01]  /*1450*/  UMOV UR38, URZ ;  /* 0x000000ff00267c82 */ /* 0x000fe20008000000 */
[----:B------:R-:W-:Y:S01]  /*1460*/  UMOV UR39, UR45 ;  /* 0x0000002d00277c82 */ /* 0x000fe20008000000 */
[----:B------:R-:W-:Y:S01]  /*1470*/  UMOV UR36, URZ ;  /* 0x000000ff00247c82 */ /* 0x000fe20008000000 */
[----:B------:R-:W-:Y:S01]  /*1480*/  UMOV UR37, UR45 ;  /* 0x0000002d00257c82 */ /* 0x000fe20008000000 */
[----:B------:R-:W-:Y:S01]  /*1490*/  UMOV UR34, URZ ;  /* 0x000000ff00227c82 */ /* 0x000fe20008000000 */
[----:B------:R-:W-:-:S05]  /*14a0*/  UMOV UR35, UR45 ;  /* 0x0000002d00237c82 */ /* 0x000fca0008000000 */
.L_x_28:
[----:B------:R-:W-:Y:S01]  /*14b0*/  USHF.L.U32 UR5, UR29, 0x1f, URZ ;  /* 0x0000001f1d057899 */ /* 0x000fe200080006ff */
[----:B------:R-:W-:Y:S01]  /*14c0*/  SHF.L.U32 R3, R5, 0x1f, RZ ;  /* 0x0000001f05037819 */ /* 0x000fe200000006ff */
[----:B------:R-:W-:Y:S02]  /*14d0*/  ULEA UR6, UR27, UR4, 0x3 ;  /* 0x000000041b067291 */ /* 0x000fe4000f8e18ff */
[----:B-1----:R-:W-:Y:S02]  /*14e0*/  ULEA UR7, UR30, UR4, 0x3 ;  /* 0x000000041e077291 */ /* 0x002fe4000f8e18ff */
[----:B----4-:R-:W-:Y:S01]  /*14f0*/  MOV R2, UR5 ;  /* 0x0000000500027c02 */ /* 0x010fe20008000f00 */
[----:B------:R-:W-:Y:S02]  /*1500*/  ULEA.HI.SX32 UR33, UR31, UR33, 0x1e ;  /* 0x000000211f217291 */ /* 0x000fe4000f8ff2ff */
[----:B------:R-:W-:Y:S02]  /*1510*/  ULEA UR9, UR30, UR32, 0x14 ;  /* 0x000000201e097291 */ /* 0x000fe4000f8ea0ff */
[----:B-----5:R1:W4:Y:S01]  /*1520*/  SYNCS.PHASECHK.TRANS64.TRYWAIT P1, [UR6], R2 ;  /* 0x00000002ff0075a7 */ /* 0x0203220008021106 */
[----:B------:R-:W-:-:S02]  /*1530*/  UPLOP3.LUT UP2, UPT, UPT, UPT, UPT, 0x40, 0x4 ;  /* 0x000000000004789c */ /* 0x000fc40003f4e870 */
[----:B------:R-:W-:Y:S01]  /*1540*/  UISETP.GE.AND UP0, UPT, UR33, 0x200, UPT ;  /* 0x000002002100788c */ /* 0x000fe2000bf06270 */
[----:B------:R-:W5:Y:S02]  /*1550*/  SYNCS.PHASECHK.TRANS64.TRYWAIT P0, [UR7+0x80], R3 ;  /* 0x00008003ff0075a7 */ /* 0x000f640008001107 */
[----:B-1--45:R-:W-:Y:S08]  /*1560*/  @!P0 BRA `(.L_x_24) ;  /* 0x0000002c001c8947 */ /* 0x032ff00003800000 */
.L_x_48:
[----:B------:R-:W-:-:S05]  /*1570*/  UMOV UR25, 0xffffffc0 ;  /* 0xffffffc000197882 */ /* 0x000fca0000000000 */
.L_x_27:
[----:B------:R-:W-:Y:S02]  /*1580*/  UIADD3 UR22, UPT, UPT, UR27, 0x1, URZ ;  /* 0x000000011b167890 */ /* 0x000fe4000fffe0ff */
[----:B----4-:R-:W-:Y:S02]  /*1590*/  ULEA UR48, UR27, UR11, 0xa ;  /* 0x0000000b1b307291 */ /* 0x010fe4000f8e50ff */
[----:B------:R-:W-:Y:S02]  /*15a0*/  UISETP.NE.AND UP1, UPT, UR22, 0x7, UPT ;  /* 0x000000071600788c */ /* 0x000fe4000bf25270 */
[----:B------:R-:W-:Y:S02]  /*15b0*/  ULEA UR46, UR27, UR10, 0x9 ;  /* 0x0000000a1b2e7291 */ /* 0x000fe4000f8e48ff */
[----:B------:R-:W-:Y:S02]  /*15c0*/  ULEA UR5, UR27, UR4, 0x3 ;  /* 0x000000041b057291 */ /* 0x000fe4000f8e18ff */
[----:B------:R-:W-:Y:S02]  /*15d0*/  UIADD3 UR20, UPT, UPT, UR25, 0x40, URZ ;  /* 0x0000004019147890 */ /* 0x000fe4000fffe0ff */
[----:B------:R-:W-:Y:S02]  /*15e0*/  USEL UR21, URZ, 0x1, UP1 ;  /* 0x00000001ff157887 */ /* 0x000fe40008800000 */
[----:B------:R-:W-:Y:S02]  /*15f0*/  USEL UR27, UR22, URZ, UP1 ;  /* 0x000000ff161b7287 */ /* 0x000fe40008800000 */
[----:B------:R-:W-:Y:S02]  /*1600*/  UIADD3 UR42, UPT, UPT, UR48, 0x2, URZ ;  /* 0x00000002302a7890 */ /* 0x000fe4000fffe0ff */
[----:B------:R-:W-:Y:S02]  /*1610*/  UIADD3 UR40, UPT, UPT, UR46, 0x2, URZ ;  /* 0x000000022e287890 */ /* 0x000fe4000fffe0ff */
[----:B------:R-:W-:Y:S02]  /*1620*/  UIADD3 UR28, UPT, UPT, UR48, 0x4, URZ ;  /* 0x00000004301c7890 */ /* 0x000fe4000fffe0ff */
[----:B------:R-:W-:Y:S02]  /*1630*/  UIADD3 UR26, UPT, UPT, UR46, 0x4, URZ ;  /* 0x000000042e1a7890 */ /* 0x000fe4000fffe0ff */
[----:B------:R-:W-:Y:S02]  /*1640*/  UIADD3 UR6, UPT, UPT, UR48, 0x6, URZ ;  /* 0x0000000630067890 */ /* 0x000fe4000fffe0ff */
[----:B------:R-:W-:Y:S02]  /*1650*/  UIADD3 UR8, UPT, UPT, UR46, 0x6, URZ ;  /* 0x000000062e087890 */ /* 0x000fe4000fffe0ff */
[----:B------:R-:W-:Y:S02]  /*1660*/  UIADD3 UR24, UPT, UPT, UR5, 0x38, URZ ;  /* 0x0000003805187890 */ /* 0x000fe4000fffe0ff */
[----:B------:R-:W-:Y:S01]  /*1670*/  UISETP.GT.U32.AND UP1, UPT, UR20, 0x3e, UPT ;  /* 0x0000003e1400788c */ /* 0x000fe2000bf24070 */
[----:B------:R-:W-:Y:S01]  /*1680*/  UMOV UR49, 0x40004040 ;  /* 0x4000404000317882 */ /* 0x000fe20000000000 */
[----:B------:R-:W-:Y:S01]  /*1690*/  UMOV UR47, 0x40004040 ;  /* 0x40004040002f7882 */ /* 0x000fe20000000000 */
[----:B------:R-:W-:Y:S01]  /*16a0*/  UMOV UR43, 0x40004040 ;  /* 0x40004040002b7882 */ /* 0x000fe20000000000 */
[----:B------:R-:W-:Y:S01]  /*16b0*/  UMOV UR41, 0x40004040 ;  /* 0x4000404000297882 */ /* 0x000fe20000000000 */
[----:B-----5:R-:W-:Y:S06]  /*16c0*/  @P1 BRA `(.L_x_25) ;  /* 0x0000000000101947 */ /* 0x020fec0003800000 */
[----:B------:R-:W-:Y:S06]  /*16d0*/  USHF.L.U32 UR20, UR29, 0x1f, URZ ;  /* 0x0000001f1d147899 */ /* 0x000fec00080006ff */
[----:B-1----:R-:W-:Y:S04]  /*16e0*/  MOV R2, UR20 ;  /* 0x0000001400027c02 */ /* 0x002fe80008000f00 */
[----:B------:R-:W1:Y:S02]  /*16f0*/  SYNCS.PHASECHK.TRANS64.TRYWAIT P0, [UR5], R2 ;  /* 0x00000002ff0075a7 */ /* 0x000e640008001105 */
[----:B-1----:R-:W-:Y:S05]  /*1700*/  @!P0 BRA `(.L_x_26) ;  /* 0x0000002800d48947 */ /* 0x002fea0003800000 */
.L_x_25:
[----:B------:R-:W-:Y:S01]  /*1710*/  ULOP3.LUT UR29, UR29, UR21, URZ, 0x3c, !UPT ;  /* 0x000000151d1d7292 */ /* 0x000fe2000f8e3cff */
[----:B------:R-:W-:Y:S01]  /*1720*/  PLOP3.LUT P0, PT, PT, PT, UP1, 0x80, 0x8 ;  /* 0x000000000008781c */ /* 0x000fe20003f0f018 */
[----:B------:R-:W-:Y:S01]  /*1730*/  UIADD3 UR25, UPT, UPT, UR25, 0x1, URZ ;  /* 0x0000000119197890 */ /* 0x000fe2000fffe0ff */
[----:B------:R-:W-:Y:S01]  /*1740*/  PLOP3.LUT P1, PT, PT, PT, PT, 0x80, 0x8 ;  /* 0x000000000008781c */ /* 0x000fe20003f2f070 */
[----:B------:R-:W-:Y:S01]  /*1750*/  @!UP1 USHF.L.U32 UR5, UR29, 0x1f, URZ ;  /* 0x0000001f1d059899 */ /* 0x000fe200080006ff */
[----:B------:R4:W-:Y:S01]  /*1760*/  UTCHMMA gdesc[UR46], gdesc[UR48], tmem[UR9], tmem[UR44], idesc[UR45], UP2 ;  /* 0x00ff2c302e0075ea */ /* 0x0009e20009000009 */
[----:B------:R-:W-:Y:S01]  /*1770*/  UMOV UR52, UR6 ;  /* 0x0000000600347c82 */ /* 0x000fe20008000000 */
[----:B------:R-:W-:Y:S01]  /*1780*/  @!UP1 ULEA UR6, UR27, UR4, 0x3 ;  /* 0x000000041b069291 */ /* 0x000fe2000f8e18ff */
[----:B------:R4:W-:Y:S01]  /*1790*/  UTCHMMA gdesc[UR40], gdesc[UR42], tmem[UR9], tmem[UR38], idesc[UR39], UPT ;  /* 0x00ff262a280075ea */ /* 0x0009e2000b800009 */
[----:B------:R-:W-:Y:S01]  /*17a0*/  UMOV UR20, UR28 ;  /* 0x0000001c00147c82 */ /* 0x000fe20008000000 */
[----:B------:R-:W-:Y:S01]  /*17b0*/  UMOV UR21, 0x40004040 ;  /* 0x4000404000157882 */ /* 0x000fe20000000000 */
[----:B------:R-:W-:Y:S01]  /*17c0*/  UMOV UR50, UR26 ;  /* 0x0000001a00327c82 */ /* 0x000fe20008000000 */
[----:B------:R-:W-:Y:S01]  /*17d0*/  UMOV UR51, 0x40004040 ;  /* 0x4000404000337882 */ /* 0x000fe20000000000 */
[----:B-1----:R-:W-:Y:S01]  /*17e0*/  IMAD.U32 R2, RZ, RZ, UR5 ;  /* 0x00000005ff027e24 */ /* 0x002fe2000f8e00ff */
[----:B------:R-:W-:Y:S01]  /*17f0*/  UMOV UR53, 0x40004040 ;  /* 0x4000404000357882 */ /* 0x000fe20000000000 */
[----:B------:R-:W-:Y:S01]  /*1800*/  UMOV UR54, UR8 ;  /* 0x0000000800367c82 */ /* 0x000fe20008000000 */
[----:B------:R-:W-:Y:S01]  /*1810*/  UMOV UR55, 0x40004040 ;  /* 0x4000404000377882 */ /* 0x000fe20000000000 */
[----:B------:R4:W-:Y:S01]  /*1820*/  UTCHMMA gdesc[UR50], gdesc[UR20], tmem[UR9], tmem[UR36], idesc[UR37], UPT ;  /* 0x00ff2414320075ea */ /* 0x0009e2000b800009 */
[----:B------:R4:W-:Y:S01]  /*1830*/  UTCHMMA gdesc[UR54], gdesc[UR52], tmem[UR9], tmem[UR34], idesc[UR35], UPT ;  /* 0x00ff2234360075ea */ /* 0x0009e2000b800009 */
[----:B------:R4:W-:Y:S01]  /*1840*/  UTCBAR.MULTICAST [UR24], URZ, UR23 ;  /* 0x000000ff180073e9 */ /* 0x0009e20008000817 */
[----:B------:R4:W5:Y:S01]  /*1850*/  @!P0 SYNCS.PHASECHK.TRANS64.TRYWAIT P1, [UR6], R2 ;  /* 0x00000002ff0085a7 */ /* 0x0009620008021106 */
[----:B------:R-:W-:Y:S02]  /*1860*/  UISETP.NE.AND UP1, UPT, UR25, URZ, UPT ;  /* 0x000000ff1900728c */ /* 0x000fe4000bf25270 */
[----:B------:R-:W-:Y:S07]  /*1870*/  UPLOP3.LUT UP2, UPT, UPT, UPT, UPT, 0x80, 0x8 ;  /* 0x000000000008789c */ /* 0x000fee0003f4f070 */
[----:B------:R-:W-:Y:S05]  /*1880*/  BRA.U UP1, `(.L_x_27) ;  /* 0xfffffffd013c7547 */ /* 0x000fea000b83ffff */
[----:B------:R-:W-:Y:S02]  /*1890*/  UIADD3 UR7, UPT, UPT, UR7, 0x70, URZ ;  /* 0x0000007007077890 */ /* 0x000fe4000fffe0ff */
[----:B------:R-:W-:-:S04]  /*18a0*/  UIADD3 UR30, UPT, UPT, UR30, 0x1, URZ ;  /* 0x000000011e1e7890 */ /* 0x000fc8000fffe0ff */
[----:B------:R-:W-:-:S03]  /*18b0*/  UISETP.NE.AND UP1, UPT, UR30, 0x2, UPT ;  /* 0x000000021e00788c */ /* 0x000fc6000bf25270 */
[----:B------:R1:W-:Y:S01]  /*18c0*/  UTCBAR.MULTICAST [UR7], URZ, UR19 ;  /* 0x000000ff070073e9 */ /* 0x0003e20008000813 */
[----:B------:R-:W-:Y:S02]  /*18d0*/  USEL UR5, URZ, 0x1, UP1 ;  /* 0x00000001ff057887 */ /* 0x000fe40008800000 */
[----:B------:R-:W-:-:S04]  /*18e0*/  USEL UR30, UR30, URZ, UP1 ;  /* 0x000000ff1e1e7287 */ /* 0x000fc80008800000 */
[----:B------:R-:W-:Y:S01]  /*18f0*/  LOP3.LUT R5, R5, UR5, RZ, 0x3c, !PT ;  /* 0x0000000505057c12 */ /* 0x000fe2000f8e3cff */
[----:B------:R-:W-:Y:S07]  /*1900*/  BRA.U !UP0, `(.L_x_28) ;  /* 0xfffffff908e87547 */ /* 0x000fee000b83ffff */
[----:B------:R-:W-:-:S06]  /*1910*/  UIADD3 UR30, UPT, UPT, UR30, 0x1, URZ ;  /* 0x000000011e1e7890 */ /* 0x000fcc000fffe0ff */
[----:B------:R-:W-:Y:S02]  /*1920*/  MOV R6, UR30 ;  /* 0x0000001e00067c02 */ /* 0x000fe40008000f00 */
.L_x_23:
[----:B------:R-:W-:-:S09]  /*1930*/  UISETP.NE.AND UP0, UPT, UR18, URZ, UPT ;  /* 0x000000ff1200728c */ /* 0x000fd2000bf05270 */
[----:B------:R-:W-:Y:S05]  /*1940*/  BRA.U UP0, `(.L_x_22) ;  /* 0x00000001002c7547 */ /* 0x000fea000b800000 */
[----:B-1--4-:R-:W1:Y:S01]  /*1950*/  S2R R2, SR_CgaCtaId ;  /* 0x0000000000027919 */ /* 0x012e620000008800 */
[----:B------:R-:W-:Y:S02]  /*1960*/  ISETP.NE.AND P0, PT, R6, 0x2, PT ;  /* 0x000000020600780c */ /* 0x000fe40003f05270 */
[----:B------:R-:W-:Y:S02]  /*1970*/  MOV R3, 0x400 ;  /* 0x0000040000037802 */ /* 0x000fe40000000f00 */
[----:B------:R-:W-:-:S04]  /*1980*/  SEL R4, RZ, 0x1, P0 ;  /* 0x00000001ff047807 */ /* 0x000fc80000000000 */
[----:B------:R-:W-:-:S05]  /*1990*/  LOP3.LUT R4, R5, R4, RZ, 0x3c, !PT ;  /* 0x0000000405047212 */ /* 0x000fca00078e3cff */
[----:B------:R-:W-:Y:S01]  /*19a0*/  IMAD.U32 R4, R4, -0x80000000, RZ ;  /* 0x8000000004047824 */ /* 0x000fe200078e00ff */
[----:B-1----:R-:W-:Y:S02]  /*19b0*/  LEA R2, R2, R3, 0x18 ;  /* 0x0000000302027211 */ /* 0x002fe400078ec0ff */
[----:B------:R-:W-:-:S05]  /*19c0*/  SEL R3, R6, RZ, P0 ;  /* 0x000000ff06037207 */ /* 0x000fca0000000000 */
[----:B------:R-:W-:-:S04]  /*19d0*/  IMAD R2, R3, 0x8, R2 ;  /* 0x0000000803027824 */ /* 0x000fc800078e0202 */
[----:B------:R-:W1:Y:S02]  /*19e0*/  SYNCS.PHASECHK.TRANS64.TRYWAIT P0, [R2+URZ+0x80], R4 ;  /* 0x00008004020075a7 */ /* 0x000e6400080011ff */
[----:B-1----:R-:W-:Y:S05]  /*19f0*/  @!P0 BRA `(.L_x_29) ;  /* 0x0000002800388947 */ /* 0x002fea0003800000 */
.L_x_22:
[----:B------:R-:W-:-:S13]  /*1a00*/  ISETP.GT.AND P0, PT, R69, 0x3, PT ;  /* 0x000000034500780c */ /* 0x000fda0003f04270 */
[----:B-12345:R-:W-:Y:S05]  /*1a10*/  @P0 EXIT ;  /* 0x000000000000094d */ /* 0x03efea0003800000 */
[----:B------:R-:W-:-:S13]  /*1a20*/  ISETP.NE.AND P0, PT, R69, RZ, PT ;  /* 0x000000ff4500720c */ /* 0x000fda0003f05270 */
[----:B------:R-:W-:Y:S05]  /*1a30*/  @P0 BRA `(.L_x_30) ;  /* 0x0000000000b80947 */ /* 0x000fea0003800000 */
[----:B------:R-:W1:Y:S01]  /*1a40*/  S2UR UR6, SR_CgaCtaId ;  /* 0x00000000000679c3 */ /* 0x000e620000008800 */
[----:B------:R-:W-:Y:S01]  /*1a50*/  NOP ;  /* 0x0000000000007918 */ /* 0x000fe20000000000 */
[----:B------:R-:W-:Y:S01]  /*1a60*/  UMOV UR4, 0x40 ;  /* 0x0000004000047882 */ /* 0x000fe20000000000 */
[----:B------:R-:W-:Y:S01]  /*1a70*/  UMOV UR5, 0x400 ;  /* 0x0000040000057882 */ /* 0x000fe20000000000 */
[----:B-1----:R-:W-:Y:S02]  /*1a80*/  ULEA UR4, UR6, UR4, 0x18 ;  /* 0x0000000406047291 */ /* 0x002fe4000f8ec0ff */
[----:B------:R-:W-:-:S07]  /*1a90*/  ULEA UR5, UR6, UR5, 0x18 ;  /* 0x0000000506057291 */ /* 0x000fce000f8ec0ff */
[----:B------:R-:W1:Y:S02]  /*1aa0*/  LDS.U8 R2, [UR4] ;  /* 0x00000004ff027984 */ /* 0x000e640008000000 */
[----:B-1----:R-:W-:-:S13]  /*1ab0*/  ISETP.NE.AND P0, PT, R2, RZ, PT ;  /* 0x000000ff0200720c */ /* 0x002fda0003f05270 */
[----:B------:R-:W-:Y:S05]  /*1ac0*/  @P0 BRA `(.L_x_31) ;  /* 0x00000000007c0947 */ /* 0x000fea0003800000 */
[----:B------:R-:W-:-:S13]  /*1ad0*/  ELECT P0, URZ, PT ;  /* 0x0000000000ff782f */ /* 0x000fda0003800000 */
[----:B------:R-:W-:Y:S05]  /*1ae0*/  @!P0 BRA `(.L_x_32) ;  /* 0x0000000000848947 */ /* 0x000fea0003800000 */
[----:B------:R-:W-:Y:S01]  /*1af0*/  UMOV UR4, 0x4 ;  /* 0x0000000400047882 */ /* 0x000fe20000000000 */
[----:B------:R-:W-:-:S04]  /*1b00*/  IMAD.MOV.U32 R3, RZ, RZ, 0xf ;  /* 0x0000000fff037424 */ /* 0x000fc800078e00ff */
[----:B------:R-:W-:Y:S04]  /*1b10*/  DEPBAR.LE SB1, 0x36 ;  /* 0x00009d800000791a */ /* 0x000fe80000000000 */
[----:B------:R-:W1:Y:S02]  /*1b20*/  UTCATOMSWS.FIND_AND_SET.ALIGN UP0, UR4, UR4 ;  /* 0x00000004000475e3 */ /* 0x000e640008000800 */
[----:B-1----:R-:W-:Y:S01]  /*1b30*/  PLOP3.LUT P0, PT, PT, PT, UP0, 0x80, 0x8 ;  /* 0x000000000008781c */ /* 0x002fe20003f0f008 */
[----:B------:R-:W-:-:S03]  /*1b40*/  IMAD.U32 R4, RZ, RZ, UR4 ;  /* 0x00000004ff047e24 */ /* 0x000fc6000f8e00ff */
[----:B------:R-:W-:-:S04]  /*1b50*/  SEL R2, RZ, 0xffffffff, !P0 ;  /* 0xffffffffff027807 */ /* 0x000fc80004000000 */
[----:B------:R-:W-:Y:S01]  /*1b60*/  ISETP.NE.AND P0, PT, R2, RZ, PT ;  /* 0x000000ff0200720c */ /* 0x000fe20003f05270 */
[----:B------:R-:W-:-:S12]  /*1b70*/  IMAD.MOV.U32 R2, RZ, RZ, 0x1 ;  /* 0x00000001ff027424 */ /* 0x000fd800078e00ff */
[----:B------:R-:W-:Y:S05]  /*1b80*/  @P0 BRA `(.L_x_33) ;  /* 0x0000000000240947 */ /* 0x000fea0003800000 */
.L_x_34:
[----:B------:R-:W-:Y:S05]  /*1b90*/  NANOSLEEP 0x64 ;  /* 0x000000640000795d */ /* 0x000fea0003800000 */
[----:B------:R-:W-:-:S05]  /*1ba0*/  UMOV UR4, 0x4 ;  /* 0x0000000400047882 */ /* 0x000fca0000000000 */
[----:B------:R-:W-:Y:S04]  /*1bb0*/  DEPBAR.LE SB1, 0x36 ;  /* 0x00009d800000791a */ /* 0x000fe80000000000 */
[----:B------:R-:W1:Y:S02]  /*1bc0*/  UTCATOMSWS.FIND_AND_SET.ALIGN UP0, UR4, UR4 ;  /* 0x00000004000475e3 */ /* 0x000e640008000800 */
[----:B-1----:R-:W-:-:S04]  /*1bd0*/  PLOP3.LUT P0, PT, PT, PT, UP0, 0x80, 0x8 ;  /* 0x000000000008781c */ /* 0x002fc80003f0f008 */
[----:B------:R-:W-:-:S04]  /*1be0*/  SEL R4, RZ, 0xffffffff, !P0 ;  /* 0xffffffffff047807 */ /* 0x000fc80004000000 */
[----:B------:R-:W-:Y:S01]  /*1bf0*/  ISETP.NE.AND P0, PT, R4, RZ, PT ;  /* 0x000000ff0400720c */ /* 0x000fe20003f05270 */
[----:B------:R-:W-:-:S12]  /*1c00*/  IMAD.U32 R4, RZ, RZ, UR4 ;  /* 0x00000004ff047e24 */ /* 0x000fd8000f8e00ff */
[----:B------:R-:W-:Y:S05]  /*1c10*/  @!P0 BRA `(.L_x_34) ;  /* 0xfffffffc00dc8947 */ /* 0x000fea000383ffff */
.L_x_33:
[C---:B------:R-:W-:Y:S01]  /*1c20*/  VIADD R5, R4.reuse, 0x10 ;  /* 0x0000001004057836 */ /* 0x040fe20000000000 */
[----:B------:R-:W-:Y:S01]  /*1c30*/  UMOV UR4, 0x50 ;  /* 0x0000005000047882 */ /* 0x000fe20000000000 */
[----:B------:R-:W-:Y:S01]  /*1c40*/  SHF.L.U32 R3, R3, R4, RZ ;  /* 0x0000000403037219 */ /* 0x000fe200000006ff */
[----:B------:R-:W-:Y:S01]  /*1c50*/  ULEA UR4, UR6, UR4, 0x18 ;  /* 0x0000000406047291 */ /* 0x000fe2000f8ec0ff */
[----:B------:R-:W-:Y:S01]  /*1c60*/  IMAD.SHL.U32 R4, R4, 0x20, RZ ;  /* 0x0000002004047824 */ /* 0x000fe200078e00ff */
[----:B------:R-:W-:-:S04]  /*1c70*/  SHF.L.U32 R2, R2, R5, RZ ;  /* 0x0000000502027219 */ /* 0x000fc800000006ff */
[----:B------:R-:W-:-:S05]  /*1c80*/  LOP3.LUT R2, R2, R3, RZ, 0xfc, !PT ;  /* 0x0000000302027212 */ /* 0x000fca00078efcff */
[----:B------:R1:W-:Y:S04]  /*1c90*/  ATOMS.OR RZ, [UR4], R2 ;  /* 0x00000002ffff798c */ /* 0x0003e8000b000004 */
[----:B------:R1:W-:Y:S01]  /*1ca0*/  STS [UR5+0x98], R4 ;  /* 0x00009804ff007988 */ /* 0x0003e20008000805 */
[----:B------:R-:W-:Y:S05]  /*1cb0*/  BRA `(.L_x_32) ;  /* 0x0000000000107947 */ /* 0x000fea0003800000 */
.L_x_31:
[----:B------:R-:W-:-:S05]  /*1cc0*/  MOV R2, 0xffffffff ;  /* 0xffffffff00027802 */ /* 0x000fca0000000f00 */
[----:B------:R1:W-:Y:S02]  /*1cd0*/  STS [UR5+0x98], R2 ;  /* 0x00009802ff007988 */ /* 0x0003e40008000805 */
[----:B-1----:R-:W-:Y:S02]  /*1ce0*/  MOV R2, 0x1d00 ;  /* 0x00001d0000027802 */ /* 0x002fe40000000f00 */
[----:B------:R-:W-:Y:S05]  /*1cf0*/  CALL.REL.NOINC `($__internal_1_$__cuda_sm10x_tcgen05_guardrail_trap_phase_invalid_during_alloc) ;  /* 0x0000002400b47944 */ /* 0x000fea0003c00000 */
.L_x_32:
[----:B------:R-:W-:Y:S05]  /*1d00*/  WARPSYNC.ALL ;  /* 0x0000000000007948 */ /* 0x000fea0003800000 */
[----:B------:R-:W-:Y:S01]  /*1d10*/  NOP ;  /* 0x0000000000007918 */ /* 0x000fe20000000000 */
.L_x_30:
[----:B------:R-:W2:Y:S08]  /*1d20*/  S2UR UR26, SR_CgaCtaId ;  /* 0x00000000001a79c3 */ /* 0x000eb00000008800 */
[----:B------:R-:W-:Y:S01]  /*1d30*/  BAR.SYNC.DEFER_BLOCKING 0x2, 0xa0 ;  /* 0x0082800000007b1d */ /* 0x000fe20000010000 */
[C---:B-1----:R-:W-:Y:S02]  /*1d40*/  IMAD.SHL.U32 R2, R0.reuse, 0x80, RZ ;  /* 0x0000008000027824 */ /* 0x042fe400078e00ff */
[----:B------:R-:W-:-:S03]  /*1d50*/  IMAD.SHL.U32 R3, R0, 0x40, RZ ;  /* 0x0000004000037824 */ /* 0x000fc600078e00ff */
[----:B------:R-:W-:Y:S02]  /*1d60*/  UMOV UR4, 0x400 ;  /* 0x0000040000047882 */ /* 0x000fe40000000000 */
[----:B------:R-:W1:Y:S01]  /*1d70*/  S2UR UR31, SR_CTAID.Z ;  /* 0x00000000001f79c3 */ /* 0x000e620000002700 */
[----:B------:R-:W-:-:S04]  /*1d80*/  LOP3.LUT R2, R2, 0x780, RZ, 0xc0, !PT ;  /* 0x0000078002027812 */ /* 0x000fc800078ec0ff */
[----:B------:R-:W-:-:S04]  /*1d90*/  LOP3.LUT R3, R2, 0x3800, R3, 0xf8, !PT ;  /* 0x0000380002037812 */ /* 0x000fc800078ef803 */
[----:B------:R-:W-:Y:S01]  /*1da0*/  LOP3.LUT R3, R3, 0x10, R0, 0xf8, !PT ;  /* 0x0000001003037812 */ /* 0x000fe200078ef800 */
[----:B--2---:R-:W-:Y:S02]  /*1db0*/  ULEA UR26, UR26, UR4, 0x18 ;  /* 0x000000041a1a7291 */ /* 0x004fe4000f8ec0ff */
[----:B-1----:R-:W-:-:S07]  /*1dc0*/  UISETP.GT.U32.AND UP0, UPT, UR31, 0x1ff, UPT ;  /* 0x000001ff1f00788c */ /* 0x002fce000bf04070 */
[----:B------:R-:W1:Y:S02]  /*1dd0*/  LDS R67, [UR26+0x98] ;  /* 0x0000981aff437984 */ /* 0x000e640008000800 */
[----:B------:R-:W-:Y:S05]  /*1de0*/  BRA.U UP0, `(.L_x_35) ;  /* 0x0000001d00e87547 */ /* 0x000fea000b800000 */
[----:B------:R-:W2:Y:S01]  /*1df0*/  LDCU.64 UR6, c[0x0][0x5c0] ;  /* 0x0000b800ff0677ac */ /* 0x000ea20008000a00 */
[----:B------:R-:W-:Y:S01]  /*1e00*/  VIADD R3, R3, UR26 ;  /* 0x0000001a03037c36 */ /* 0x000fe20008000000 */
[----:B------:R-:W3:Y:S01]  /*1e10*/  S2UR UR23, SR_CTAID.X ;  /* 0x00000000001779c3 */ /* 0x000ee20000002500 */
[----:B------:R-:W-:Y:S01]  /*1e20*/  IMAD.U32 R4, R0, 0x10000, RZ ;  /* 0x0001000000047824 */ /* 0x000fe200078e00ff */
[----:B------:R-:W4:Y:S01]  /*1e30*/  LDCU UR8, c[0x0][0x5d0] ;  /* 0x0000ba00ff0877ac */ /* 0x000f220008000800 */
[C---:B------:R-:W-:Y:S02]  /*1e40*/  VIADD R5, R3.reuse, 0x8460 ;  /* 0x0000846003057836 */ /* 0x040fe40000000000 */
[C---:B------:R-:W-:Y:S01]  /*1e50*/  VIADD R2, R3.reuse, 0x460 ;  /* 0x0000046003027836 */ /* 0x040fe20000000000 */
[----:B------:R-:W5:Y:S01]  /*1e60*/  LDCU UR10, c[0x0][0x374] ;  /* 0x00006e80ff0a77ac */ /* 0x000f620008000800 */
[C---:B------:R-:W-:Y:S01]  /*1e70*/  VIADD R9, R3.reuse, 0x8440 ;  /* 0x0000844003097836 */ /* 0x040fe20000000000 */
[----:B------:R-:W-:Y:S01]  /*1e80*/  SHF.R.U32.HI R72, RZ, 0x3, R5 ;  /* 0x00000003ff487819 */ /* 0x000fe20000011605 */
[----:B------:R-:W1:Y:S01]  /*1e90*/  S2UR UR30, SR_CTAID.Y ;  /* 0x00000000001e79c3 */ /* 0x000e620000002600 */
[----:B------:R-:W3:Y:S01]  /*1ea0*/  LDCU.64 UR28, c[0x0][0x348] ;  /* 0x00006900ff1c77ac */ /* 0x000ee20008000a00 */
[----:B------:R-:W-:Y:S01]  /*1eb0*/  SHF.R.U32.HI R65, RZ, 0x3, R2 ;  /* 0x00000003ff417819 */ /* 0x000fe20000011602 */
[----:B------:R-:W-:Y:S01]  /*1ec0*/  VIADD R7, R3, 0x8420 ;  /* 0x0000842003077836 */ /* 0x000fe20000000000 */
[----:B------:R-:W-:Y:S01]  /*1ed0*/  LOP3.LUT R72, R5, 0x70, R72, 0x78, !PT ;  /* 0x0000007005487812 */ /* 0x000fe200078e7848 */
[C---:B------:R-:W-:Y:S01]  /*1ee0*/  VIADD R5, R3.reuse, 0x8400 ;  /* 0x0000840003057836 */ /* 0x040fe20000000000 */
[----:B------:R-:W1:Y:S01]  /*1ef0*/  LDCU UR22, c[0x0][0x5cc] ;  /* 0x0000b980ff1677ac */ /* 0x000e620008000800 */
[----:B------:R-:W-:Y:S01]  /*1f00*/  LOP3.LUT R65, R2, 0x70, R65, 0x78, !PT ;  /* 0x0000007002417812 */ /* 0x000fe200078e7841 */
[----:B------:R-:W-:Y:S01]  /*1f10*/  VIADD R2, R3, 0x420 ;  /* 0x0000042003027836 */ /* 0x000fe20000000000 */
[----:B------:R-:W-:Y:S01]  /*1f20*/  LOP3.LUT R4, R4, 0xe00000, RZ, 0xc0, !PT ;  /* 0x00e0000004047812 */ /* 0x000fe200078ec0ff */
[----:B--2---:R-:W-:Y:S01]  /*1f30*/  UIMAD.WIDE.U32 UR4, UR31, UR7, URZ ;  /* 0x000000071f0472a5 */ /* 0x004fe2000f8e00ff */
[----:B------:R-:W-:Y:S01]  /*1f40*/  SHF.R.U32.HI R66, RZ, 0x3, R5 ;  /* 0x00000003ff427819 */ /* 0x000fe20000011605 */
[----:B------:R-:W-:Y:S01]  /*1f50*/  IMAD.MOV.U32 R60, RZ, RZ, RZ ;  /* 0x000000ffff3c7224 */ /* 0x000fe200078e00ff */
[----:B------:R-:W-:Y:S01]  /*1f60*/  SHF.R.U32.HI R63, RZ, 0x3, R2 ;  /* 0x00000003ff3f7819 */ /* 0x000fe20000011602 */
[----:B------:R-:W-:Y:S01]  /*1f70*/  UIADD3 UR4, UPT, UPT, UR31, -UR5, URZ ;  /* 0x800000051f047290 */ /* 0x000fe2000fffe0ff */
[----:B------:R-:W-:Y:S01]  /*1f80*/  LOP3.LUT R66, R5, 0x70, R66, 0x78, !PT ;  /* 0x0000007005427812 */ /* 0x000fe200078e7842 */
[C---:B------:R-:W-:Y:S01]  /*1f90*/  VIADD R5, R3.reuse, 0x440 ;  /* 0x0000044003057836 */ /* 0x040fe20000000000 */
[----:B------:R-:W-:Y:S01]  /*1fa0*/  SHF.R.U32.HI R70, RZ, 0x3, R9 ;  /* 0x00000003ff467819 */ /* 0x000fe20000011609 */
[----:B------:R-:W-:Y:S01]  /*1fb0*/  USHF.R.U32.HI UR4, URZ, UR17, UR4 ;  /* 0x00000011ff047299 */ /* 0x000fe20008011604 */
[----:B------:R-:W-:Y:S01]  /*1fc0*/  VIADD R3, R3, 0x400 ;  /* 0x0000040003037836 */ /* 0x000fe20000000000 */
[----:B---3--:R-:W-:Y:S01]  /*1fd0*/  UIADD3 UR34, UP1, UPT, UR28, 0x140, URZ ;  /* 0x000001401c227890 */ /* 0x008fe2000ff3e0ff */
[----:B------:R-:W-:Y:S01]  /*1fe0*/  SHF.R.U32.HI R68, RZ, 0x3, R7 ;  /* 0x00000003ff447819 */ /* 0x000fe20000011607 */
[----:B------:R-:W-:Y:S01]  /*1ff0*/  UIADD3 UR4, UPT, UPT, UR5, UR4, URZ ;  /* 0x0000000405047290 */ /* 0x000fe2000fffe0ff */
[----:B------:R-:W-:Y:S01]  /*2000*/  SHF.R.U32.HI R64, RZ, 0x3, R5 ;  /* 0x00000003ff407819 */ /* 0x000fe20000011605 */
[----:B------:R-:W-:Y:S01]  /*2010*/  UIADD3 UR32, UP0, UPT, UR28, 0x1c0, URZ ;  /* 0x000001c01c207890 */ /* 0x000fe2000ff1e0ff */
[----:B------:R-:W-:Y:S01]  /*2020*/  SHF.R.U32.HI R62, RZ, 0x3, R3 ;  /* 0x00000003ff3e7819 */ /* 0x000fe20000011603 */
[----:B------:R-:W-:Y:S01]  /*2030*/  USHF.R.U32.HI UR4, URZ, UR16, UR4 ;  /* 0x00000010ff047299 */ /* 0x000fe20008011604 */
[----:B------:R-:W-:Y:S01]  /*2040*/  LOP3.LUT R63, R2, 0x70, R63, 0x78, !PT ;  /* 0x00000070023f7812 */ /* 0x000fe200078e783f */
[----:B------:R-:W-:Y:S01]  /*2050*/  UIADD3.X UR35, UPT, UPT, URZ, UR29, URZ, UP1, !UPT ;  /* 0x0000001dff237290 */ /* 0x000fe20008ffe4ff */
[----:B------:R-:W-:Y:S01]  /*2060*/  LOP3.LUT R70, R9, 0x70, R70, 0x78, !PT ;  /* 0x0000007009467812 */ /* 0x000fe200078e7846 */
[----:B------:R-:W-:Y:S01]  /*2070*/  UIADD3 UR4, UPT, UPT, -UR4, URZ, URZ ;  /* 0x000000ff04047290 */ /* 0x000fe2000fffe1ff */
[----:B------:R-:W-:Y:S01]  /*2080*/  LOP3.LUT R68, R7, 0x70, R68, 0x78, !PT ;  /* 0x0000007007447812 */ /* 0x000fe200078e7844 */
[----:B------:R-:W-:Y:S01]  /*2090*/  UIADD3.X UR33, UPT, UPT, URZ, UR29, URZ, UP0, !UPT ;  /* 0x0000001dff217290 */ /* 0x000fe200087fe4ff */
[----:B------:R-:W-:Y:S01]  /*20a0*/  LOP3.LUT R64, R5, 0x70, R64, 0x78, !PT ;  /* 0x0000007005407812 */ /* 0x000fe200078e7840 */
[----:B------:R-:W-:Y:S01]  /*20b0*/  UIMAD UR6, UR6, UR4, UR31 ;  /* 0x00000004060672a4 */ /* 0x000fe2000f8e021f */
[----:B------:R-:W-:Y:S01]  /*20c0*/  LOP3.LUT R62, R3, 0x70, R62, 0x78, !PT ;  /* 0x00000070033e7812 */ /* 0x000fe200078e783e */
[----:B------:R-:W-:Y:S01]  /*20d0*/  USHF.L.U32 UR23, UR23, 0x6, URZ ;  /* 0x0000000617177899 */ /* 0x000fe200080006ff */
[----:B------:R-:W-:Y:S01]  /*20e0*/  IMAD.MOV.U32 R2, RZ, RZ, RZ ;  /* 0x000000ffff027224 */ /* 0x000fe200078e00ff */
[----:B----4-:R-:W-:Y:S01]  /*20f0*/  UIMAD.WIDE.U32 UR8, UR6, UR8, URZ ;  /* 0x00000008060872a5 */ /* 0x010fe2000f8e00ff */
[----:B------:R-:W-:Y:S01]  /*2100*/  IMAD.MOV.U32 R0, RZ, RZ, 0x1 ;  /* 0x00000001ff007424 */ /* 0x000fe200078e00ff */
[----:B------:R-:W2:Y:S01]  /*2110*/  LDCU UR11, c[0x0][0x5d0] ;  /* 0x0000ba00ff0b77ac */ /* 0x000ea20008000800 */
[----:B-1----:R-:W-:Y:S01]  /*2120*/  IMAD.IADD R61, R67, 0x1, R4 ;  /* 0x00000001433d7824 */ /* 0x002fe200078e0204 */
[----:B------:R-:W1:Y:S01]  /*2130*/  LDCU.64 UR4, c[0x0][0x5d8] ;  /* 0x0000bb00ff0477ac */ /* 0x000e620008000a00 */
[----:B------:R-:W-:Y:S01]  /*2140*/  UIADD3 UR7, UPT, UPT, UR6, -UR9, URZ ;  /* 0x8000000906077290 */ /* 0x000fe2000fffe0ff */
[----:B------:R-:W3:Y:S03]  /*2150*/  LDCU UR27, c[0x0][0x5e4] ;  /* 0x0000bc80ff1b77ac */ /* 0x000ee60008000800 */
[----:B------:R-:W-:Y:S01]  /*2160*/  USHF.R.U32.HI UR7, URZ, UR15, UR7 ;  /* 0x0000000fff077299 */ /* 0x000fe20008011607 */
[----:B------:R-:W4:Y:S03]  /*2170*/  LDCU.64 UR24, c[0x0][0x5c0] ;  /* 0x0000b800ff1877ac */ /* 0x000f260008000a00 */
[----:B------:R-:W-:Y:S01]  /*2180*/  UIADD3 UR7, UPT, UPT, UR9, UR7, URZ ;  /* 0x0000000709077290 */ /* 0x000fe2000fffe0ff */
[----:B------:R-:W2:Y:S03]  /*2190*/  LDCU.64 UR18, c[0x0][0x5d8] ;  /* 0x0000bb00ff1277ac */ /* 0x000ea60008000a00 */
[----:B------:R-:W-:-:S02]  /*21a0*/  USHF.R.U32.HI UR20, URZ, UR14, UR7 ;  /* 0x0000000eff147299 */ /* 0x000fc40008011607 */
[----:B------:R-:W-:Y:S02]  /*21b0*/  ULOP3.LUT UR30, UR30, 0x1, URZ, 0xc0, !UPT ;  /* 0x000000011e1e7892 */ /* 0x000fe4000f8ec0ff */
[----:B-1----:R-:W-:Y:S02]  /*21c0*/  UIMAD.WIDE.U32 UR8, UR20, UR5, URZ ;  /* 0x00000005140872a5 */ /* 0x002fe4000f8e00ff */
[----:B------:R-:W-:Y:S01]  /*21d0*/  ULOP3.LUT UR23, UR23, 0x40, URZ, 0xc0, !UPT ;  /* 0x0000004017177892 */ /* 0x000fe2000f8ec0ff */
[----:B------:R-:W-:-:S04]  /*21e0*/  UMOV UR28, URZ ;  /* 0x000000ff001c7c82 */ /* 0x000fc80008000000 */
[----:B------:R-:W-:Y:S02]  /*21f0*/  UMOV UR7, UR9 ;  /* 0x0000000900077c82 */ /* 0x000fe40008000000 */
[----:B------:R-:W-:Y:S02]  /*2200*/  UIADD3 UR5, UPT, UPT, UR20, -UR7, URZ ;  /* 0x8000000714057290 */ /* 0x000fe4000fffe0ff */
[----:B------:R-:W5:Y:S01]  /*2210*/  LDCU UR9, c[0x0][0x370] ;  /* 0x00006e00ff0977ac */ /* 0x000f620008000800 */
[----:B------:R-:W1:Y:S01]  /*2220*/  LDCU UR8, c[0x0][0x378] ;  /* 0x00006f00ff0877ac */ /* 0x000e620008000800 */
[----:B------:R-:W-:-:S04]  /*2230*/  USHF.R.U32.HI UR5, URZ, UR13, UR5 ;  /* 0x0000000dff057299 */ /* 0x000fc80008011605 */
[----:B------:R-:W-:Y:S01]  /*2240*/  UIADD3 UR5, UPT, UPT, UR7, UR5, URZ ;  /* 0x0000000507057290 */ /* 0x000fe2000fffe0ff */
[----:B------:R-:W2:Y:S03]  /*2250*/  LDCU UR7, c[0x0][0x5cc] ;  /* 0x0000b980ff0777ac */ /* 0x000ea60008000800 */
[----:B------:R-:W-:Y:S02]  /*2260*/  USHF.R.U32.HI UR5, URZ, UR12, UR5 ;  /* 0x0000000cff057299 */ /* 0x000fe40008011605 */
[----:B-----5:R-:W-:Y:S02]  /*2270*/  UIMAD UR9, UR10, UR9, URZ ;  /* 0x000000090a0972a4 */ /* 0x020fe4000f8e02ff */
[----:B------:R-:W-:Y:S02]  /*2280*/  UIADD3 UR5, UPT, UPT, -UR5, URZ, URZ ;  /* 0x000000ff05057290 */ /* 0x000fe4000fffe1ff */
[----:B-1----:R-:W-:-:S02]  /*2290*/  UIMAD UR8, UR9, UR8, URZ ;  /* 0x00000008090872a4 */ /* 0x002fc4000f8e02ff */
[----:B------:R-:W-:Y:S02]  /*22a0*/  UIMAD UR5, UR4, UR5, UR20 ;  /* 0x00000005040572a4 */ /* 0x000fe4000f8e0214 */
[----:B------:R-:W-:Y:S02]  /*22b0*/  USHF.R.S32.HI UR29, URZ, 0x1f, UR8 ;  /* 0x0000001fff1d7899 */ /* 0x000fe40008011408 */
[----:B------:R-:W-:Y:S02]  /*22c0*/  UIADD3 UR20, UPT, UPT, -UR20, URZ, URZ ;  /* 0x000000ff14147290 */ /* 0x000fe4000fffe1ff */
[----:B------:R-:W-:Y:S02]  /*22d0*/  UIADD3 UR4, UPT, UPT, UR26, 0x8400, URZ ;  /* 0x000084001a047890 */ /* 0x000fe4000fffe0ff */
[----:B------:R-:W-:Y:S02]  /*22e0*/  ULEA.HI UR29, UR29, UR8, URZ, 0x2 ;  /* 0x000000081d1d7291 */ /* 0x000fe4000f8f10ff */
[----:B--234-:R-:W-:-:S12]  /*22f0*/  UIMAD UR22, UR22, UR20, UR6 ;  /* 0x00000014161672a4 */ /* 0x01cfd8000f8e0206 */
.L_x_38:
[----:B------:R-:W-:Y:S01]  /*2300*/  LEA R3, R2, UR26, 0x3 ;  /* 0x0000001a02037c11 */ /* 0x000fe2000f8e18ff */
[----:B-1----:R-:W-:Y:S02]  /*2310*/  IMAD.U32 R6, R60, -0x80000000, RZ ;  /* 0x800000003c067824 */ /* 0x002fe400078e00ff */
[----:B------:R-:W-:Y:S02]  /*2320*/  IMAD R4, R2, 0x100000, R61 ;  /* 0x0010000002047824 */ /* 0x000fe400078e023d */
[----:B------:R-:W1:Y:S03]  /*2330*/  SYNCS.PHASECHK.TRANS64.TRYWAIT P0, [R3+URZ+0x70], R6 ;  /* 0x00007006030075a7 */ /* 0x000e6600080011ff */
[----:B------:R-:W-:Y:S01]  /*2340*/  R2UR UR6, R4 ;  /* 0x00000000040672ca */ /* 0x000fe200000e0000 */
[----:B-1----:R-:W-:-:S14]  /*2350*/  @!P0 BRA `(.L_x_36) ;  /* 0x0000001c00f88947 */ /* 0x002fdc0003800000 */
.L_x_52:
[----:B------:R-:W2:Y:S01]  /*2360*/  LDTM.16dp256bit.x8 R16, tmem[UR6+0x40] ;  /* 0x00004006001079ee */ /* 0x000ea200081a0000 */
[----:B------:R-:W-:Y:S01]  /*2370*/  UIADD3 UR9, UPT, UPT, UR28, UR28, URZ ;  /* 0x0000001c1c097290 */ /* 0x000fe2000fffe0ff */
[----:B------:R-:W-:Y:S02]  /*2380*/  R2UR UR6, R4 ;  /* 0x00000000040672ca */ /* 0x000fe400000e0000 */
[----:B------:R-:W-:Y:S01]  /*2390*/  MOV R87, RZ ;  /* 0x000000ff00577202 */ /* 0x000fe20000000f00 */
[----:B------:R-:W-:Y:S01]  /*23a0*/  USHF.R.S32.HI UR8, URZ, 0x1f, UR9 ;  /* 0x0000001fff087899 */ /* 0x000fe20008011409 */
[----:B------:R-:W-:-:S03]  /*23b0*/  ISETP.NE.AND P0, PT, R69, RZ, PT ;  /* 0x000000ff4500720c */ /* 0x000fc60003f05270 */
[----:B------:R-:W-:-:S04]  /*23c0*/  ULEA.HI UR20, UR8, UR9, URZ, 0x2 ;  /* 0x0000000908147291 */ /* 0x000fc8000f8f10ff */
[----:B------:R-:W-:-:S04]  /*23d0*/  ULOP3.LUT UR20, UR20, 0xfffffffc, URZ, 0xc0, !UPT ;  /* 0xfffffffc14147892 */ /* 0x000fc8000f8ec0ff */
[----:B------:R-:W-:Y:S02]  /*23e0*/  UIADD3 UR20, UPT, UPT, UR9, -UR20, URZ ;  /* 0x8000001409147290 */ /* 0x000fe4000fffe0ff */
[----:B------:R-:W-:-:S04]  /*23f0*/  ULOP3.LUT UR9, UR9, 0x1, URZ, 0xfc, !UPT ;  /* 0x0000000109097892 */ /* 0x000fc8000f8efcff */
[----:B------:R-:W-:Y:S01]  /*2400*/  MOV R85, UR20 ;  /* 0x0000001400557c02 */ /* 0x000fe20008000f00 */
[----:B--2---:R-:W-:Y:S01]  /*2410*/  FMUL R33, R33, UR27 ;  /* 0x0000001b21217c20 */ /* 0x004fe20008400000 */
[----:B------:R-:W-:Y:S01]  /*2420*/  FMUL R35, R35, UR27 ;  /* 0x0000001b23237c20 */ /* 0x000fe20008400000 */
[----:B------:R-:W-:Y:S01]  /*2430*/  FMUL R37, R37, UR27 ;  /* 0x0000001b25257c20 */ /* 0x000fe20008400000 */
[----:B------:R-:W-:Y:S01]  /*2440*/  FMUL R36, R36, UR27 ;  /* 0x0000001b24247c20 */ /* 0x000fe20008400000 */
[----:B------:R-:W-:Y:S01]  /*2450*/  FMUL R34, R34, UR27 ;  /* 0x0000001b22227c20 */ /* 0x000fe20008400000 */
[----:B------:R-:W-:Y:S01]  /*2460*/  FMUL R21, R21, UR27 ;  /* 0x0000001b15157c20 */ /* 0x000fe20008400000 */
[----:B------:R-:W-:Y:S01]  /*2470*/  FMUL R23, R23, UR27 ;  /* 0x0000001b17177c20 */ /* 0x000fe20008400000 */
[----:B------:R-:W-:Y:S01]  /*2480*/  FMUL R22, R22, UR27 ;  /* 0x0000001b16167c20 */ /* 0x000fe20008400000 */
[----:B------:R-:W-:Y:S01]  /*2490*/  FMUL R10, R33, -1.4426950216293334961 ;  /* 0xbfb8aa3b210a7820 */ /* 0x000fe20000400000 */
[----:B------:R-:W-:Y:S01]  /*24a0*/  FMUL R32, R32, UR27 ;  /* 0x0000001b20207c20 */ /* 0x000fe20008400000 */
[----:B-1----:R-:W-:Y:S01]  /*24b0*/  FMUL R7, R35, -1.4426950216293334961 ;  /* 0xbfb8aa3b23077820 */ /* 0x002fe20000400000 */
[----:B------:R-:W-:Y:S01]  /*24c0*/  FMUL R25, R25, UR27 ;  /* 0x0000001b19197c20 */ /* 0x000fe20008400000 */
        /* <DEDUP_REMOVED lines=32> */
[----:B------:R-:W1:Y:S01]  /*26d0*/  MUFU.EX2 R10, R10 ;  /* 0x0000000a000a7308 */ /* 0x000e620000000800 */
[----:B------:R-:W-:Y:S01]  /*26e0*/  LEA R86, R85, R63, 0xd ;  /* 0x0000003f55567211 */ /* 0x000fe200078e68ff */
[----:B------:R-:W-:Y:S01]  /*26f0*/  FMUL R39, R39, UR27 ;  /* 0x0000001b27277c20 */ /* 0x000fe20008400000 */
[----:B------:R-:W-:Y:S01]  /*2700*/  FMUL R40, R40, UR27 ;  /* 0x0000001b28287c20 */ /* 0x000fe20008400000 */
[----:B------:R-:W-:Y:S01]  /*2710*/  FMUL R38, R38, UR27 ;  /* 0x0000001b26267c20 */ /* 0x000fe20008400000 */
[----:B------:R-:W-:Y:S01]  /*2720*/  MOV R86, R86 ;  /* 0x0000005600567202 */ /* 0x000fe20000000f00 */
[----:B------:R-:W-:Y:S01]  /*2730*/  FMUL R41, R41, UR27 ;  /* 0x0000001b29297c20 */ /* 0x000fe20008400000 */
[----:B------:R-:W-:Y:S01]  /*2740*/  FMUL R42, R42, UR27 ;  /* 0x0000001b2a2a7c20 */ /* 0x000fe20008400000 */
[----:B------:R-:W2:Y:S01]  /*2750*/  MUFU.EX2 R7, R7 ;  /* 0x0000000700077308 */ /* 0x000ea20000000800 */
[----:B------:R-:W-:Y:S01]  /*2760*/  FMUL R46, R46, UR27 ;  /* 0x0000001b2e2e7c20 */ /* 0x000fe20008400000 */
[----:B------:R-:W-:-:S04]  /*2770*/  ULEA.HI UR8, UR8, UR9, URZ, 0x2 ;  /* 0x0000000908087291 */ /* 0x000fc8000f8f10ff */
[----:B------:R-:W-:Y:S02]  /*2780*/  ULOP3.LUT UR8, UR8, 0xfffffffc, URZ, 0xc0, !UPT ;  /* 0xfffffffc08087892 */ /* 0x000fe4000f8ec0ff */
[----:B------:R-:W3:Y:S01]  /*2790*/  MUFU.EX2 R8, R8 ;  /* 0x0000000800087308 */ /* 0x000ee20000000800 */
[----:B-1----:R-:W-:Y:S01]  /*27a0*/  FADD R94, R10, 1 ;  /* 0x3f8000000a5e7421 */ /* 0x002fe20000000000 */
[----:B------:R-:W-:-:S06]  /*27b0*/  UIADD3 UR8, UPT, UPT, UR9, -UR8, URZ ;  /* 0x8000000809087290 */ /* 0x000fcc000fffe0ff */
[----:B------:R-:W1:Y:S01]  /*27c0*/  MUFU.EX2 R51, R51 ;  /* 0x0000003300337308 */ /* 0x000e620000000800 */
[----:B--2---:R-:W-:-:S07]  /*27d0*/  FADD R10, R7, 1 ;  /* 0x3f800000070a7421 */ /* 0x004fce0000000000 */
[----:B------:R-:W2:Y:S01]  /*27e0*/  MUFU.EX2 R11, R11 ;  /* 0x0000000b000b7308 */ /* 0x000ea20000000800 */
[----:B---3--:R-:W-:-:S07]  /*27f0*/  FADD R8, R8, 1 ;  /* 0x3f80000008087421 */ /* 0x008fce0000000000 */
[----:B------:R-:W3:Y:S01]  /*2800*/  MUFU.EX2 R6, R6 ;  /* 0x0000000600067308 */ /* 0x000ee20000000800 */
[----:B-1----:R-:W-:Y:S01]  /*2810*/  FADD R7, R51, 1 ;  /* 0x3f80000033077421 */ /* 0x002fe20000000000 */
[----:B------:R-:W-:-:S06]  /*2820*/  F2FP.BF16.F32.PACK_AB R51, R23, R22 ;  /* 0x000000161733723e */ /* 0x000fcc00000010ff */
[----:B------:R-:W1:Y:S01]  /*2830*/  MUFU.EX2 R9, R9 ;  /* 0x0000000900097308 */ /* 0x000e620000000800 */
[----:B--2---:R-:W-:-:S07]  /*2840*/  FADD R11, R11, 1 ;  /* 0x3f8000000b0b7421 */ /* 0x004fce0000000000 */
[----:B------:R-:W2:Y:S01]  /*2850*/  MUFU.EX2 R5, R5 ;  /* 0x0000000500057308 */ /* 0x000ea20000000800 */
[----:B---3--:R-:W-:-:S07]  /*2860*/  FADD R6, R6, 1 ;  /* 0x3f80000006067421 */ /* 0x008fce0000000000 */
[----:B------:R-:W3:Y:S01]  /*2870*/  MUFU.EX2 R52, R52 ;  /* 0x0000003400347308 */ /* 0x000ee20000000800 */
[----:B-1----:R-:W-:-:S07]  /*2880*/  FADD R4, R9, 1 ;  /* 0x3f80000009047421 */ /* 0x002fce0000000000 */
        /* <DEDUP_REMOVED lines=26> */
[----:B------:R-:W2:Y:S01]  /*2a30*/  MUFU.RCP R7, R7 ;  /* 0x0000000700077308 */ /* 0x000ea20000001000 */
[----:B---3--:R-:W-:-:S07]  /*2a40*/  FADD R57, R57, 1 ;  /* 0x3f80000039397421 */ /* 0x008fce0000000000 */
[----:B------:R-:W3:Y:S01]  /*2a50*/  MUFU.RCP R8, R8 ;  /* 0x0000000800087308 */ /* 0x000ee20000001000 */
[----:B-1----:R-:W-:-:S07]  /*2a60*/  FADD R50, R50, 1 ;  /* 0x3f80000032327421 */ /* 0x002fce0000000000 */
[----:B------:R-:W1:Y:S01]  /*2a70*/  MUFU.RCP R89, R52 ;  /* 0x0000003400597308 */ /* 0x000e620000001000 */
[----:B--2---:R-:W-:-:S07]  /*2a80*/  FMUL R88, R36, R7 ;  /* 0x0000000724587220 */ /* 0x004fce0000400000 */
[----:B------:R-:W2:Y:S01]  /*2a90*/  MUFU.RCP R94, R94 ;  /* 0x0000005e005e7308 */ /* 0x000ea20000001000 */
[----:B---3--:R-:W-:-:S07]  /*2aa0*/  FMUL R95, R37, R8 ;  /* 0x00000008255f7220 */ /* 0x008fce0000400000 */
[----:B------:R-:W3:Y:S01]  /*2ab0*/  MUFU.RCP R11, R11 ;  /* 0x0000000b000b7308 */ /* 0x000ee20000001000 */
[----:B-1----:R-:W-:Y:S01]  /*2ac0*/  FMUL R89, R32, R89 ;  /* 0x0000005920597220 */ /* 0x002fe20000400000 */
[----:B------:R-:W-:-:S06]  /*2ad0*/  F2FP.BF16.F32.PACK_AB R52, R25, R24 ;  /* 0x000000181934723e */ /* 0x000fcc00000010ff */
[----:B------:R-:W1:Y:S01]  /*2ae0*/  MUFU.RCP R10, R10 ;  /* 0x0000000a000a7308 */ /* 0x000e620000001000 */
[----:B--2---:R-:W-:-:S07]  /*2af0*/  FMUL R94, R33, R94 ;  /* 0x0000005e215e7220 */ /* 0x004fce0000400000 */
[----:B------:R2:W4:Y:S01]  /*2b00*/  MUFU.RCP R83, R56 ;  /* 0x0000003800537308 */ /* 0x0005220000001000 */
[----:B---3--:R-:W-:-:S07]  /*2b10*/  FMUL R92, R34, R11 ;  /* 0x0000000b225c7220 */ /* 0x008fce0000400000 */
[----:B------:R-:W3:Y:S01]  /*2b20*/  MUFU.RCP R84, R15 ;  /* 0x0000000f00547308 */ /* 0x000ee20000001000 */
[----:B-1----:R-:W-:-:S07]  /*2b30*/  FMUL R91, R35, R10 ;  /* 0x0000000a235b7220 */ /* 0x002fce0000400000 */
[----:B------:R-:W1:Y:S01]  /*2b40*/  MUFU.RCP R81, R55 ;  /* 0x0000003700517308 */ /* 0x000e620000001000 */
[----:B--2---:R-:W-:Y:S01]  /*2b50*/  F2FP.BF16.F32.PACK_AB R56, R33, R32 ;  /* 0x000000202138723e */ /* 0x004fe200000010ff */
[----:B----4-:R-:W-:-:S06]  /*2b60*/  FMUL R83, R24, R83 ;  /* 0x0000005318537220 */ /* 0x010fcc0000400000 */
[----:B------:R-:W2:Y:S01]  /*2b70*/  MUFU.RCP R82, R14 ;  /* 0x0000000e00527308 */ /* 0x000ea20000001000 */
[----:B---3--:R-:W-:-:S07]  /*2b80*/  FMUL R84, R25, R84 ;  /* 0x0000005419547220 */ /* 0x008fce0000400000 */
[----:B------:R-:W3:Y:S01]  /*2b90*/  MUFU.RCP R79, R54 ;  /* 0x00000036004f7308 */ /* 0x000ee20000001000 */
[----:B-1----:R-:W-:Y:S01]  /*2ba0*/  FMUL R81, R26, R81 ;  /* 0x000000511a517220 */ /* 0x002fe20000400000 */
[----:B------:R-:W-:-:S06]  /*2bb0*/  F2FP.BF16.F32.PACK_AB R55, R31, R30 ;  /* 0x0000001e1f37723e */ /* 0x000fcc00000010ff */
[----:B------:R1:W4:Y:S01]  /*2bc0*/  MUFU.RCP R80, R13 ;  /* 0x0000000d00507308 */ /* 0x0003220000001000 */
[----:B--2---:R-:W-:-:S07]  /*2bd0*/  FMUL R82, R27, R82 ;  /* 0x000000521b527220 */ /* 0x004fce0000400000 */
[----:B------:R2:W5:Y:S01]  /*2be0*/  MUFU.RCP R77, R53 ;  /* 0x00000035004d7308 */ /* 0x0005620000001000 */
[----:B---3--:R-:W-:Y:S01]  /*2bf0*/  FMUL R79, R28, R79 ;  /* 0x0000004f1c4f7220 */ /* 0x008fe20000400000 */
[----:B------:R-:W-:-:S06]  /*2c00*/  F2FP.BF16.F32.PACK_AB R54, R29, R28 ;  /* 0x0000001c1d36723e */ /* 0x000fcc00000010ff */
[----:B------:R3:W3:Y:S01]  /*2c10*/  MUFU.RCP R78, R12 ;  /* 0x0000000c004e7308 */ /* 0x0006e20000001000 */
[----:B-1----:R-:W-:Y:S02]  /*2c20*/  HFMA2 R13, -RZ, RZ, 0, 0 ;  /* 0x00000000ff0d7431 */ /* 0x002fe400000001ff */
[----:B----4-:R-:W-:-:S05]  /*2c30*/  FMUL R80, R29, R80 ;  /* 0x000000501d507220 */ /* 0x010fca0000400000 */
[----:B------:R1:W4:Y:S01]  /*2c40*/  MUFU.RCP R75, R58 ;  /* 0x0000003a004b7308 */ /* 0x0003220000001000 */
[----:B--2---:R-:W-:Y:S01]  /*2c50*/  F2FP.BF16.F32.PACK_AB R53, R27, R26 ;  /* 0x0000001a1b35723e */ /* 0x004fe200000010ff */
[----:B-----5:R-:W-:-:S06]  /*2c60*/  FMUL R77, R30, R77 ;  /* 0x0000004d1e4d7220 */ /* 0x020fcc0000400000 */
[----:B------:R-:W2:Y:S01]  /*2c70*/  MUFU.RCP R76, R49 ;  /* 0x00000031004c7308 */ /* 0x000ea20000001000 */
[----:B---3--:R-:W-:Y:S01]  /*2c80*/  LEA R12, R85, R62, 0xd ;  /* 0x0000003e550c7211 */ /* 0x008fe200078e68ff */
[----:B------:R-:W-:-:S03]  /*2c90*/  FMUL R78, R31, R78 ;  /* 0x0000004e1f4e7220 */ /* 0x000fc60000400000 */
[----:B------:R-:W-:-:S03]  /*2ca0*/  MOV R93, R12 ;  /* 0x0000000c005d7202 */ /* 0x000fc60000000f00 */
[----:B------:R3:W5:Y:S01]  /*2cb0*/  MUFU.RCP R73, R57 ;  /* 0x0000003900497308 */ /* 0x0007620000001000 */
[----:B-1----:R-:W-:Y:S01]  /*2cc0*/  F2FP.BF16.F32.PACK_AB R58, R37, R36 ;  /* 0x00000024253a723e */ /* 0x002fe200000010ff */
[----:B----4-:R-:W-:-:S06]  /*2cd0*/  FMUL R75, R16, R75 ;  /* 0x0000004b104b7220 */ /* 0x010fcc0000400000 */
[----:B------:R1:W4:Y:S01]  /*2ce0*/  MUFU.RCP R74, R48 ;  /* 0x00000030004a7308 */ /* 0x0003220000001000 */
[----:B--2---:R-:W-:Y:S01]  /*2cf0*/  FMUL R76, R17, R76 ;  /* 0x0000004c114c7220 */ /* 0x004fe20000400000 */
[----:B------:R-:W-:-:S06]  /*2d00*/  F2FP.BF16.F32.PACK_AB R49, R19, R18 ;  /* 0x000000121331723e */ /* 0x000fcc00000010ff */
[----:B------:R-:W2:Y:S01]  /*2d10*/  MUFU.RCP R59, R50 ;  /* 0x00000032003b7308 */ /* 0x000ea20000001000 */
[----:B---3--:R-:W-:Y:S01]  /*2d20*/  F2FP.BF16.F32.PACK_AB R57, R35, R34 ;  /* 0x000000222339723e */ /* 0x008fe200000010ff */
[----:B-----5:R-:W-:-:S06]  /*2d30*/  FMUL R73, R18, R73 ;  /* 0x0000004912497220 */ /* 0x020fcc0000400000 */
[----:B------:R-:W3:Y:S01]  /*2d40*/  MUFU.RCP R6, R6 ;  /* 0x0000000600067308 */ /* 0x000ee20000001000 */
[----:B-1----:R-:W-:Y:S01]  /*2d50*/  F2FP.BF16.F32.PACK_AB R48, R17, R16 ;  /* 0x000000101130723e */ /* 0x002fe200000010ff */
[----:B----4-:R-:W-:-:S06]  /*2d60*/  FMUL R74, R19, R74 ;  /* 0x0000004a134a7220 */ /* 0x010fcc0000400000 */
[----:B------:R-:W1:Y:S01]  /*2d70*/  MUFU.RCP R4, R4 ;  /* 0x0000000400047308 */ /* 0x000e620000001000 */
[----:B--2---:R-:W-:Y:S01]  /*2d80*/  FMUL R59, R20, R59 ;  /* 0x0000003b143b7220 */ /* 0x004fe20000400000 */
[----:B------:R-:W-:-:S06]  /*2d90*/  F2FP.BF16.F32.PACK_AB R50, R21, R20 ;  /* 0x000000141532723e */ /* 0x000fcc00000010ff */
[----:B------:R-:W2:Y:S01]  /*2da0*/  MUFU.RCP R5, R5 ;  /* 0x0000000500057308 */ /* 0x000ea20000001000 */
[----:B---3--:R-:W-:Y:S01]  /*2db0*/  FMUL R71, R21, R6 ;  /* 0x0000000615477220 */ /* 0x008fe20000400000 */
[----:B-1----:R-:W-:Y:S01]  /*2dc0*/  FMUL R37, R23, R4 ;  /* 0x0000000417257220 */ /* 0x002fe20000400000 */
[----:B--2---:R-:W-:Y:S02]  /*2dd0*/  FMUL R36, R22, R5 ;  /* 0x0000000516247220 */ /* 0x004fe40000400000 */
[----:B------:R-:W1:Y:S02]  /*2de0*/  LDTM.16dp256bit.x8 R4, tmem[UR6] ;  /* 0x00000006000479ee */ /* 0x000e6400081a0000 */
[----:B-1----:R-:W-:Y:S01]  /*2df0*/  FMUL R87, R21, UR27 ;  /* 0x0000001b15577c20 */ /* 0x002fe20008400000 */
[----:B------:R-:W-:Y:S01]  /*2e00*/  FMUL R90, R20, UR27 ;  /* 0x0000001b145a7c20 */ /* 0x000fe20008400000 */
[----:B------:R-:W-:Y:S01]  /*2e10*/  FMUL R96, R25, UR27 ;  /* 0x0000001b19607c20 */ /* 0x000fe20008400000 */
[----:B------:R-:W-:Y:S01]  /*2e20*/  FMUL R25, R7, UR27 ;  /* 0x0000001b07197c20 */ /* 0x000fe20008400000 */
[----:B------:R-:W-:Y:S01]  /*2e30*/  FMUL R21, R87, R94 ;  /* 0x0000005e57157220 */ /* 0x000fe20000400000 */
[----:B------:R-:W-:Y:S01]  /*2e40*/  FMUL R20, R90, R89 ;  /* 0x000000595a147220 */ /* 0x000fe20000400000 */
[----:B------:R-:W-:Y:S01]  /*2e50*/  FMUL R89, R22, UR27 ;  /* 0x0000001b16597c20 */ /* 0x000fe20008400000 */
[----:B------:R-:W-:Y:S01]  /*2e60*/  FMUL R94, R23, UR27 ;  /* 0x0000001b175e7c20 */ /* 0x000fe20008400000 */
[----:B------:R-:W-:Y:S01]  /*2e70*/  FMUL R95, R96, R95 ;  /* 0x0000005f605f7220 */ /* 0x000fe20000400000 */
[----:B------:R-:W-:Y:S01]  /*2e80*/  FMUL R23, R5, UR27 ;  /* 0x0000001b05177c20 */ /* 0x000fe20008400000 */
[----:B------:R-:W-:Y:S01]  /*2e90*/  F2FP.BF16.F32.PACK_AB R20, R21, R20 ;  /* 0x000000141514723e */ /* 0x000fe200000010ff */
[----:B------:R-:W-:Y:S01]  /*2ea0*/  FMUL R21, R89, R92 ;  /* 0x0000005c59157220 */ /* 0x000fe20000400000 */
[----:B------:R-:W-:Y:S01]  /*2eb0*/  FMUL R22, R94, R91 ;  /* 0x0000005b5e167220 */ /* 0x000fe20000400000 */
[----:B------:R-:W-:Y:S01]  /*2ec0*/  FMUL R91, R24, UR27 ;  /* 0x0000001b185b7c20 */ /* 0x000fe20008400000 */
[----:B------:R-:W-:Y:S01]  /*2ed0*/  FMUL R24, R4, UR27 ;  /* 0x0000001b04187c20 */ /* 0x000fe20008400000 */
[----:B------:R-:W-:Y:S01]  /*2ee0*/  FMUL R92, R9, UR27 ;  /* 0x0000001b095c7c20 */ /* 0x000fe20008400000 */
[----:B------:R-:W-:Y:S01]  /*2ef0*/  FMUL R98, R11, UR27 ;  /* 0x0000001b0b627c20 */ /* 0x000fe20008400000 */
[----:B------:R-:W-:Y:S01]  /*2f00*/  F2FP.BF16.F32.PACK_AB R21, R22, R21 ;  /* 0x000000151615723e */ /* 0x000fe200000010ff */
[----:B------:R-:W-:Y:S01]  /*2f10*/  FMUL R22, R91, R88 ;  /* 0x000000585b167220 */ /* 0x000fe20000400000 */
[----:B------:R-:W-:Y:S01]  /*2f20*/  FMUL R88, R6, UR27 ;  /* 0x0000001b06587c20 */ /* 0x000fe20008400000 */
[----:B------:R-:W-:Y:S01]  /*2f30*/  FMUL R97, R10, UR27 ;  /* 0x0000001b0a617c20 */ /* 0x000fe20008400000 */
[----:B------:R-:W-:Y:S01]  /*2f40*/  F2FP.BF16.F32.PACK_AB R4, R23, R24 ;  /* 0x000000181704723e */ /* 0x000fe200000010ff */
        /* <DEDUP_REMOVED lines=9> */
[----:B------:R-:W-:Y:S01]  /*2fe0*/  FMUL R17, R17, UR27 ;  /* 0x0000001b11117c20 */ /* 0x000fe20008400000 */
[----:B------:R-:W-:Y:S01]  /*2ff0*/  FMUL R16, R16, UR27 ;  /* 0x0000001b10107c20 */ /* 0x000fe20008400000 */
[----:B------:R-:W-:Y:S01]  /*3000*/  FMUL R19, R19, UR27 ;  /* 0x0000001b13137c20 */ /* 0x000fe20008400000 */
[----:B------:R1:W-:Y:S01]  /*3010*/  STSM.16.M88.4 [R93], R4 ;  /* 0x000000045d007844 */ /* 0x0003e20000000200 */
[----:B------:R-:W-:Y:S01]  /*3020*/  FMUL R18, R18, UR27 ;  /* 0x0000001b12127c20 */ /* 0x000fe20008400000 */
        /* <DEDUP_REMOVED lines=15> */
[----:B------:R-:W-:Y:S01]  /*3120*/  FMUL R12, R12, R83 ;  /* 0x000000530c0c7220 */ /* 0x000fe20000400000 */
[----:B------:R-:W-:Y:S01]  /*3130*/  FMUL R13, R13, R84 ;  /* 0x000000540d0d7220 */ /* 0x000fe20000400000 */
[----:B------:R-:W-:Y:S01]  /*3140*/  FMUL R84, R46, -1.4426950216293334961 ;  /* 0xbfb8aa3b2e547820 */ /* 0x000fe20000400000 */
[----:B------:R-:W-:Y:S01]  /*3150*/  FMUL R82, R15, R82 ;  /* 0x000000520f527220 */ /* 0x000fe20000400000 */
[----:B------:R-:W-:Y:S01]  /*3160*/  FMUL R15, R18, R77 ;  /* 0x0000004d120f7220 */ /* 0x000fe20000400000 */
[----:B------:R-:W-:Y:S01]  /*3170*/  FMUL R81, R14, R81 ;  /* 0x000000510e517220 */ /* 0x000fe20000400000 */
[----:B------:R-:W-:Y:S01]  /*3180*/  FMUL R14, R16, R79 ;  /* 0x0000004f100e7220 */ /* 0x000fe20000400000 */
[----:B------:R-:W-:Y:S01]  /*3190*/  FMUL R17, R17, R80 ;  /* 0x0000005011117220 */ /* 0x000fe20000400000 */
[----:B------:R-:W-:Y:S01]  /*31a0*/  MUFU.EX2 R84, R84 ;  /* 0x0000005400547308 */ /* 0x000fe20000000800 */
[----:B------:R-:W-:Y:S01]  /*31b0*/  FMUL R78, R19, R78 ;  /* 0x0000004e134e7220 */ /* 0x000fe20000400000 */
[----:B------:R-:W-:Y:S01]  /*31c0*/  FMUL R75, R24, R75 ;  /* 0x0000004b184b7220 */ /* 0x000fe20000400000 */
[----:B------:R-:W-:Y:S01]  /*31d0*/  FMUL R76, R23, R76 ;  /* 0x0000004c174c7220 */ /* 0x000fe20000400000 */
[----:B------:R-:W-:Y:S01]  /*31e0*/  MOV R23, UR8 ;  /* 0x0000000800177c02 */ /* 0x000fe20008000f00 */
[----:B------:R-:W-:Y:S01]  /*31f0*/  FMUL R73, R88, R73 ;  /* 0x0000004958497220 */ /* 0x000fe20000400000 */
[----:B-1----:R-:W-:Y:S01]  /*3200*/  F2FP.BF16.F32.PACK_AB R6, R96, R91 ;  /* 0x0000005b6006723e */ /* 0x002fe200000010ff */
[----:B------:R-:W-:Y:S01]  /*3210*/  HFMA2 R91, -RZ, RZ, 0, 0 ;  /* 0x00000000ff5b7431 */ /* 0x000fe200000001ff */
[----:B------:R-:W-:Y:S01]  /*3220*/  F2FP.BF16.F32.PACK_AB R4, R87, R90 ;  /* 0x0000005a5704723e */ /* 0x000fe200000010ff */
[----:B------:R-:W-:Y:S01]  /*3230*/  FMUL R74, R25, R74 ;  /* 0x0000004a194a7220 */ /* 0x000fe20000400000 */
[----:B------:R-:W-:Y:S01]  /*3240*/  LEA R90, R85, R64, 0xd ;  /* 0x00000040555a7211 */ /* 0x000fe200078e68ff */
[----:B------:R-:W-:Y:S01]  /*3250*/  FMUL R97, R97, R36 ;  /* 0x0000002461617220 */ /* 0x000fe20000400000 */
[----:B------:R-:W-:Y:S01]  /*3260*/  F2FP.BF16.F32.PACK_AB R5, R94, R89 ;  /* 0x000000595e05723e */ /* 0x000fe200000010ff */
[----:B------:R-:W-:Y:S01]  /*3270*/  HFMA2 R89, -RZ, RZ, 0, 0 ;  /* 0x00000000ff597431 */ /* 0x000fe200000001ff */
[----:B------:R-:W-:Y:S01]  /*3280*/  F2FP.BF16.F32.PACK_AB R7, R27, R26 ;  /* 0x0000001a1b07723e */ /* 0x000fe200000010ff */
[----:B------:R-:W-:Y:S01]  /*3290*/  FMUL R98, R98, R37 ;  /* 0x0000002562627220 */ /* 0x000fe20000400000 */
[----:B------:R-:W-:Y:S01]  /*32a0*/  MOV R88, R72 ;  /* 0x0000004800587202 */ /* 0x000fe20000000f00 */
[----:B------:R-:W-:Y:S01]  /*32b0*/  FMUL R71, R92, R71 ;  /* 0x000000475c477220 */ /* 0x000fe20000400000 */
[----:B------:R-:W-:-:S02]  /*32c0*/  MOV R87, R90 ;  /* 0x0000005a00577202 */ /* 0x000fc40000000f00 */
[----:B------:R-:W-:Y:S01]  /*32d0*/  LEA R36, R23, R63, 0xd ;  /* 0x0000003f17247211 */ /* 0x000fe200078e68ff */
[----:B--2---:R-:W-:Y:S01]  /*32e0*/  FMUL R10, R41, -1.4426950216293334961 ;  /* 0xbfb8aa3b290a7820 */ /* 0x004fe20000400000 */
[----:B------:R-:W-:Y:S01]  /*32f0*/  LEA R8, R85, R65, 0xd ;  /* 0x0000004155087211 */ /* 0x000fe200078e68ff */
[----:B------:R1:W-:Y:S01]  /*3300*/  STSM.16.M88.4 [R87], R4 ;  /* 0x0000000457007844 */ /* 0x0003e20000000200 */
[----:B------:R-:W-:Y:S01]  /*3310*/  MOV R9, RZ ;  /* 0x000000ff00097202 */ /* 0x000fe20000000f00 */
[----:B------:R-:W-:Y:S01]  /*3320*/  FMUL R86, R42, -1.4426950216293334961 ;  /* 0xbfb8aa3b2a567820 */ /* 0x000fe20000400000 */
[----:B------:R-:W-:Y:S01]  /*3330*/  MOV R25, R88 ;  /* 0x0000005800197202 */ /* 0x000fe20000000f00 */
[----:B------:R-:W-:Y:S01]  /*3340*/  MUFU.EX2 R10, R10 ;  /* 0x0000000a000a7308 */ /* 0x000fe20000000800 */
[----:B------:R-:W-:Y:S01]  /*3350*/  MOV R11, R8 ;  /* 0x00000008000b7202 */ /* 0x000fe20000000f00 */
[----:B------:R-:W-:Y:S01]  /*3360*/  FMUL R8, R39, -1.4426950216293334961 ;  /* 0xbfb8aa3b27087820 */ /* 0x000fe20000400000 */
[----:B------:R-:W-:Y:S01]  /*3370*/  FMUL R9, R38, -1.4426950216293334961 ;  /* 0xbfb8aa3b26097820 */ /* 0x000fe20000400000 */
[----:B------:R-:W-:-:S02]  /*3380*/  LEA R88, R23, R65, 0xd ;  /* 0x0000004117587211 */ /* 0x000fc400078e68ff */
[----:B------:R-:W-:Y:S02]  /*3390*/  MOV R37, RZ ;  /* 0x000000ff00257202 */ /* 0x000fe40000000f00 */
[----:B------:R-:W2:Y:S01]  /*33a0*/  MUFU.EX2 R8, R8 ;  /* 0x0000000800087308 */ /* 0x000ea20000000800 */
[----:B------:R-:W-:Y:S02]  /*33b0*/  F2FP.BF16.F32.PACK_AB R12, R13, R12 ;  /* 0x0000000c0d0c723e */ /* 0x000fe400000010ff */
[----:B------:R-:W-:Y:S02]  /*33c0*/  MOV R37, R36 ;  /* 0x0000002400257202 */ /* 0x000fe40000000f00 */
[----:B------:R-:W-:Y:S02]  /*33d0*/  MOV R36, R88 ;  /* 0x0000005800247202 */ /* 0x000fe40000000f00 */
[----:B------:R-:W-:Y:S01]  /*33e0*/  F2FP.BF16.F32.PACK_AB R13, R82, R81 ;  /* 0x00000051520d723e */ /* 0x000fe200000010ff */
[----:B------:R-:W3:Y:S01]  /*33f0*/  MUFU.EX2 R9, R9 ;  /* 0x0000000900097308 */ /* 0x000ee20000000800 */
[----:B------:R-:W-:-:S02]  /*3400*/  F2FP.BF16.F32.PACK_AB R14, R17, R14 ;  /* 0x0000000e110e723e */ /* 0x000fc400000010ff */
[----:B------:R-:W-:Y:S01]  /*3410*/  F2FP.BF16.F32.PACK_AB R15, R78, R15 ;  /* 0x0000000f4e0f723e */ /* 0x000fe200000010ff */
[----:B--2---:R-:W-:Y:S01]  /*3420*/  FADD R8, R8, 1 ;  /* 0x3f80000008087421 */ /* 0x004fe20000000000 */
[----:B-1----:R-:W-:Y:S01]  /*3430*/  F2FP.BF16.F32.PACK_AB R4, R29, R28 ;  /* 0x0000001c1d04723e */ /* 0x002fe200000010ff */
[----:B------:R-:W-:Y:S01]  /*3440*/  HFMA2 R87, -RZ, RZ, 0, 0 ;  /* 0x00000000ff577431 */ /* 0x000fe200000001ff */
[----:B------:R-:W-:Y:S02]  /*3450*/  F2FP.BF16.F32.PACK_AB R5, R31, R30 ;  /* 0x0000001e1f05723e */ /* 0x000fe400000010ff */
[----:B------:R-:W-:Y:S01]  /*3460*/  F2FP.BF16.F32.PACK_AB R6, R33, R32 ;  /* 0x000000202106723e */ /* 0x000fe200000010ff */
[----:B------:R-:W1:Y:S01]  /*3470*/  MUFU.RCP R8, R8 ;  /* 0x0000000800087308 */ /* 0x000e620000001000 */
[----:B------:R-:W-:Y:S01]  /*3480*/  F2FP.BF16.F32.PACK_AB R7, R35, R34 ;  /* 0x000000222307723e */ /* 0x000fe200000010ff */
[----:B---3--:R-:W-:-:S04]  /*3490*/  FADD R9, R9, 1 ;  /* 0x3f80000009097421 */ /* 0x008fc80000000000 */
[----:B------:R2:W-:Y:S02]  /*34a0*/  STSM.16.M88.4 [R11], R4 ;  /* 0x000000040b007844 */ /* 0x0005e40000000200 */
[----:B------:R-:W3:Y:S01]  /*34b0*/  MUFU.RCP R9, R9 ;  /* 0x0000000900097308 */ /* 0x000ee20000001000 */
[----:B-1----:R-:W-:Y:S01]  /*34c0*/  FMUL R8, R39, R8 ;  /* 0x0000000827087220 */ /* 0x002fe20000400000 */
[----:B---3--:R-:W-:-:S04]  /*34d0*/  FMUL R9, R38, R9 ;  /* 0x0000000926097220 */ /* 0x008fc80000400000 */
[----:B------:R-:W-:Y:S01]  /*34e0*/  FMUL R26, R26, R9 ;  /* 0x000000091a1a7220 */ /* 0x000fe20000400000 */
[----:B--2---:R-:W-:Y:S01]  /*34f0*/  FMUL R4, R40, -1.4426950216293334961 ;  /* 0xbfb8aa3b28047820 */ /* 0x004fe20000400000 */
[----:B------:R-:W-:Y:S01]  /*3500*/  FMUL R6, R45, UR27 ;  /* 0x0000001b2d067c20 */ /* 0x000fe20008400000 */
[----:B------:R-:W-:Y:S01]  /*3510*/  FMUL R5, R43, UR27 ;  /* 0x0000001b2b057c20 */ /* 0x000fe20008400000 */
[----:B------:R-:W-:Y:S01]  /*3520*/  FMUL R11, R44, UR27 ;  /* 0x0000001b2c0b7c20 */ /* 0x000fe20008400000 */
[----:B------:R-:W-:Y:S01]  /*3530*/  FMUL R7, R47, UR27 ;  /* 0x0000001b2f077c20 */ /* 0x000fe20008400000 */
[----:B------:R-:W-:Y:S01]  /*3540*/  FMUL R44, R6, -1.4426950216293334961 ;  /* 0xbfb8aa3b062c7820 */ /* 0x000fe20000400000 */
[----:B------:R-:W-:Y:S01]  /*3550*/  MUFU.EX2 R4, R4 ;  /* 0x0000000400047308 */ /* 0x000fe20000000800 */
[----:B------:R-:W-:Y:S01]  /*3560*/  FMUL R43, R5, -1.4426950216293334961 ;  /* 0xbfb8aa3b052b7820 */ /* 0x000fe20000400000 */
[----:B------:R-:W-:Y:S01]  /*3570*/  FMUL R85, R11, -1.4426950216293334961 ;  /* 0xbfb8aa3b0b557820 */ /* 0x000fe20000400000 */
[----:B------:R-:W-:-:S05]  /*3580*/  FMUL R83, R7, -1.4426950216293334961 ;  /* 0xbfb8aa3b07537820 */ /* 0x000fca0000400000 */
[----:B------:R-:W1:Y:S08]  /*3590*/  MUFU.EX2 R45, R86 ;  /* 0x00000056002d7308 */ /* 0x000e700000000800 */
[----:B------:R2:W3:Y:S08]  /*35a0*/  MUFU.EX2 R47, R85 ;  /* 0x00000055002f7308 */ /* 0x0004f00000000800 */
[----:B------:R-:W4:Y:S01]  /*35b0*/  MUFU.EX2 R44, R44 ;  /* 0x0000002c002c7308 */ /* 0x000f220000000800 */
[----:B-1----:R-:W-:Y:S01]  /*35c0*/  FADD R45, R45, 1 ;  /* 0x3f8000002d2d7421 */ /* 0x002fe20000000000 */
[----:B------:R-:W-:-:S04]  /*35d0*/  MOV R86, R66 ;  /* 0x0000004200567202 */ /* 0x000fc80000000f00 */
[----:B------:R-:W-:Y:S02]  /*35e0*/  MOV R24, R86 ;  /* 0x0000005600187202 */ /* 0x000fe40000000f00 */
[----:B------:R-:W1:Y:S01]  /*35f0*/  MUFU.EX2 R43, R43 ;  /* 0x0000002b002b7308 */ /* 0x000e620000000800 */
[----:B--2---:R-:W-:Y:S01]  /*3600*/  FADD R85, R4, 1 ;  /* 0x3f80000004557421 */ /* 0x004fe20000000000 */
[----:B------:R-:W-:Y:S01]  /*3610*/  FADD R4, R10, 1 ;  /* 0x3f8000000a047421 */ /* 0x000fe20000000000 */
[----:B---3--:R-:W-:Y:S01]  /*3620*/  FADD R18, R47, 1 ;  /* 0x3f8000002f127421 */ /* 0x008fe20000000000 */
[----:B------:R-:W-:Y:S01]  /*3630*/  FMUL R10, R95, R59 ;  /* 0x0000003b5f0a7220 */ /* 0x000fe20000400000 */
[----:B------:R-:W-:Y:S01]  /*3640*/  FADD R59, R84, 1 ;  /* 0x3f800000543b7421 */ /* 0x000fe20000000000 */
[----:B------:R-:W-:Y:S02]  /*3650*/  MOV R86, R68 ;  /* 0x0000004400567202 */ /* 0x000fe40000000f00 */
[----:B------:R-:W2:Y:S01]  /*3660*/  MUFU.EX2 R83, R83 ;  /* 0x0000005300537308 */ /* 0x000ea20000000800 */
[----:B----4-:R-:W-:Y:S01]  /*3670*/  FADD R47, R44, 1 ;  /* 0x3f8000002c2f7421 */ /* 0x010fe20000000000 */
[----:B------:R-:W-:-:S06]  /*3680*/  F2FP.BF16.F32.PACK_AB R10, R71, R10 ;  /* 0x0000000a470a723e */ /* 0x000fcc00000010ff */
[----:B------:R3:W4:Y:S01]  /*3690*/  MUFU.RCP R19, R45 ;  /* 0x0000002d00137308 */ /* 0x0007220000001000 */
[----:B-1----:R-:W-:Y:S01]  /*36a0*/  FADD R16, R43, 1 ;  /* 0x3f8000002b107421 */ /* 0x002fe20000000000 */
[----:B------:R-:W-:Y:S02]  /*36b0*/  MOV R43, R86 ;  /* 0x00000056002b7202 */ /* 0x000fe40000000f00 */
[----:B------:R-:W-:-:S04]  /*36c0*/  MOV R86, R70 ;  /* 0x0000004600567202 */ /* 0x000fc80000000f00 */
[----:B------:R-:W1:Y:S01]  /*36d0*/  MUFU.RCP R4, R4 ;  /* 0x0000000400047308 */ /* 0x000e620000001000 */
[----:B--2---:R-:W-:-:S07]  /*36e0*/  FADD R80, R83, 1 ;  /* 0x3f80000053507421 */ /* 0x004fce0000000000 */
[----:B------:R-:W2:Y:S01]  /*36f0*/  MUFU.RCP R18, R18 ;  /* 0x0000001200127308 */ /* 0x000ea20000001000 */
[----:B---3--:R-:W-:Y:S01]  /*3700*/  MOV R45, R86 ;  /* 0x00000056002d7202 */ /* 0x008fe20000000f00 */
[----:B----4-:R-:W-:Y:S01]  /*3710*/  FMUL R19, R42, R19 ;  /* 0x000000132a137220 */ /* 0x010fe20000400000 */
[----:B------:R-:W-:-:S03]  /*3720*/  LEA R86, R23, R62, 0xd ;  /* 0x0000003e17567211 */ /* 0x000fc600078e68ff */
[----:B------:R-:W-:Y:S01]  /*3730*/  FMUL R30, R30, R19 ;  /* 0x000000131e1e7220 */ /* 0x000fe20000400000 */
[----:B------:R-:W-:Y:S01]  /*3740*/  MOV R44, R86 ;  /* 0x00000056002c7202 */ /* 0x000fe20000000f00 */
[----:B------:R-:W3:Y:S01]  /*3750*/  MUFU.RCP R47, R47 ;  /* 0x0000002f002f7308 */ /* 0x000ee20000001000 */
[----:B-1----:R-:W-:Y:S01]  /*3760*/  FMUL R4, R41, R4 ;  /* 0x0000000429047220 */ /* 0x002fe20000400000 */
[----:B------:R-:W-:Y:S01]  /*3770*/  LEA R86, R23, R64, 0xd ;  /* 0x0000004017567211 */ /* 0x000fe200078e68ff */
[----:B------:R-:W-:Y:S01]  /*3780*/  FMUL R23, R27, R8 ;  /* 0x000000081b177220 */ /* 0x000fe20000400000 */
[----:B------:R1:W-:Y:S01]  /*3790*/  STSM.16.M88.4 [R44], R48 ;  /* 0x000000302c007844 */ /* 0x0003e20000000200 */
[----:B------:R-:W-:Y:S01]  /*37a0*/  FMUL R29, R29, R4 ;  /* 0x000000041d1d7220 */ /* 0x000fe20000400000 */
[----:B------:R-:W-:Y:S02]  /*37b0*/  MOV R77, R86 ;  /* 0x00000056004d7202 */ /* 0x000fe40000000f00 */
[----:B------:R-:W4:Y:S01]  /*37c0*/  MUFU.RCP R85, R85 ;  /* 0x0000005500557308 */ /* 0x000f220000001000 */
[----:B--2---:R-:W-:Y:S01]  /*37d0*/  FMUL R19, R11, R18 ;  /* 0x000000120b137220 */ /* 0x004fe20000400000 */
[----:B------:R1:W-:Y:S01]  /*37e0*/  STSM.16.M88.4 [R37], R52 ;  /* 0x0000003425007844 */ /* 0x0003e20000000200 */
[----:B------:R-:W-:-:S02]  /*37f0*/  F2FP.BF16.F32.PACK_AB R23, R23, R26 ;  /* 0x0000001a1717723e */ /* 0x000fc400000010ff */
[----:B------:R-:W-:-:S03]  /*3800*/  FMUL R19, R32, R19 ;  /* 0x0000001320137220 */ /* 0x000fc60000400000 */
[----:B------:R-:W2:Y:S01]  /*3810*/  MUFU.RCP R16, R16 ;  /* 0x0000001000107308 */ /* 0x000ea20000001000 */
[C---:B---3--:R-:W-:Y:S01]  /*3820*/  FMUL R8, R6.reuse, R47 ;  /* 0x0000002f06087220 */ /* 0x048fe20000400000 */
[----:B------:R-:W-:Y:S02]  /*3830*/  F2FP.BF16.F32.PACK_AB R6, R6, R11 ;  /* 0x0000000b0606723e */ /* 0x000fe400000010ff */
[----:B------:R-:W-:Y:S01]  /*3840*/  F2FP.BF16.F32.PACK_AB R11, R98, R97 ;  /* 0x00000061620b723e */ /* 0x000fe200000010ff */
[----:B------:R-:W-:Y:S01]  /*3850*/  FMUL R18, R33, R8 ;  /* 0x0000000821127220 */ /* 0x000fe20000400000 */
[----:B------:R-:W-:Y:S02]  /*3860*/  F2FP.BF16.F32.PACK_AB R8, R76, R75 ;  /* 0x0000004b4c08723e */ /* 0x000fe400000010ff */
[----:B------:R-:W3:Y:S01]  /*3870*/  MUFU.RCP R59, R59 ;  /* 0x0000003b003b7308 */ /* 0x000ee20000001000 */
[----:B----4-:R-:W-:Y:S01]  /*3880*/  FMUL R85, R40, R85 ;  /* 0x0000005528557220 */ /* 0x010fe20000400000 */
[----:B------:R-:W-:-:S06]  /*3890*/  F2FP.BF16.F32.PACK_AB R18, R18, R19 ;  /* 0x000000131212723e */ /* 0x000fcc00000010ff */
[----:B------:R-:W4:Y:S01]  /*38a0*/  MUFU.RCP R80, R80 ;  /* 0x0000005000507308 */ /* 0x000f220000001000 */
[C---:B--2---:R-:W-:Y:S01]  /*38b0*/  FMUL R4, R5.reuse, R16 ;  /* 0x0000001005047220 */ /* 0x044fe20000400000 */
[----:B------:R-:W-:Y:S01]  /*38c0*/  FMUL R16, R28, R85 ;  /* 0x000000551c107220 */ /* 0x000fe20000400000 */
[----:B------:R-:W-:Y:S02]  /*38d0*/  F2FP.BF16.F32.PACK_AB R5, R5, R42 ;  /* 0x0000002a0505723e */ /* 0x000fe400000010ff */
[----:B------:R-:W-:Y:S01]  /*38e0*/  FMUL R31, R31, R4 ;  /* 0x000000041f1f7220 */ /* 0x000fe20000400000 */
[----:B------:R-:W-:Y:S02]  /*38f0*/  F2FP.BF16.F32.PACK_AB R4, R41, R40 ;  /* 0x000000282904723e */ /* 0x000fe400000010ff */
[----:B------:R-:W-:Y:S01]  /*3900*/  F2FP.BF16.F32.PACK_AB R16, R29, R16 ;  /* 0x000000101d10723e */ /* 0x000fe200000010ff */
[----:B---3--:R-:W-:Y:S01]  /*3910*/  FMUL R9, R46, R59 ;  /* 0x0000003b2e097220 */ /* 0x008fe20000400000 */
[----:B------:R-:W-:-:S02]  /*3920*/  F2FP.BF16.F32.PACK_AB R59, R39, R38 ;  /* 0x00000026273b723e */ /* 0x000fc400000010ff */
[----:B------:R-:W-:Y:S01]  /*3930*/  F2FP.BF16.F32.PACK_AB R17, R31, R30 ;  /* 0x0000001e1f11723e */ /* 0x000fe200000010ff */
[----:B------:R-:W-:Y:S01]  /*3940*/  FMUL R34, R34, R9 ;  /* 0x0000000922227220 */ /* 0x000fe20000400000 */
[----:B------:R-:W-:Y:S01]  /*3950*/  F2FP.BF16.F32.PACK_AB R9, R74, R73 ;  /* 0x000000494a09723e */ /* 0x000fe200000010ff */
[----:B------:R1:W-:Y:S01]  /*3960*/  STSM.16.M88.4 [R77], R56 ;  /* 0x000000384d007844 */ /* 0x0003e20000000200 */
[C---:B----4-:R-:W-:Y:S01]  /*3970*/  FMUL R80, R7.reuse, R80 ;  /* 0x0000005007507220 */ /* 0x050fe20000400000 */
[----:B------:R-:W-:-:S03]  /*3980*/  F2FP.BF16.F32.PACK_AB R7, R7, R46 ;  /* 0x0000002e0707723e */ /* 0x000fc600000010ff */
[----:B------:R-:W-:Y:S02]  /*3990*/  FMUL R35, R35, R80 ;  /* 0x0000005023237220 */ /* 0x000fe40000400000 */
[----:B------:R1:W-:Y:S03]  /*39a0*/  STSM.16.M88.4 [R36], R4 ;  /* 0x0000000424007844 */ /* 0x0003e60000000200 */
[----:B------:R-:W-:Y:S01]  /*39b0*/  F2FP.BF16.F32.PACK_AB R19, R35, R34 ;  /* 0x000000222313723e */ /* 0x000fe200000010ff */
[----:B------:R1:W-:Y:S04]  /*39c0*/  STSM.16.M88.4 [R24], R8 ;  /* 0x0000000818007844 */ /* 0x0003e80000000200 */
[----:B------:R1:W-:Y:S04]  /*39d0*/  STSM.16.M88.4 [R43], R12 ;  /* 0x0000000c2b007844 */ /* 0x0003e80000000200 */
[----:B------:R1:W-:Y:S04]  /*39e0*/  STSM.16.M88.4 [R45], R20 ;  /* 0x000000142d007844 */ /* 0x0003e80000000200 */
[----:B------:R1:W-:Y:S01]  /*39f0*/  STSM.16.M88.4 [R25], R16 ;  /* 0x0000001019007844 */ /* 0x0003e20000000200 */
[----:B------:R2:W-:Y:S06]  /*3a00*/  MEMBAR.ALL.CTA ;  /* 0x0000000000007992 */ /* 0x0005ec0000008000 */
[----:B--2---:R-:W2:Y:S02]  /*3a10*/  FENCE.VIEW.ASYNC.S ;  /* 0x00000000000073c6 */ /* 0x004ea40000000000 */
[----:B--2---:R-:W-:Y:S06]  /*3a20*/  BAR.SYNC.DEFER_BLOCKING 0x1, 0x80 ;  /* 0x0042000000007b1d */ /* 0x004fec0000010000 */
[----:B------:R-:W-:Y:S05]  /*3a30*/  @P0 BRA `(.L_x_37) ;  /* 0x0000000000480947 */ /* 0x000fea0003800000 */
[----:B------:R-:W-:Y:S02]  /*3a40*/  USHF.L.U32 UR20, UR20, 0xc, URZ ;  /* 0x0000000c14147899 */ /* 0x000fe400080006ff */
[----:B------:R-:W-:Y:S02]  /*3a50*/  USHF.L.U32 UR8, UR8, 0xc, URZ ;  /* 0x0000000c08087899 */ /* 0x000fe400080006ff */
[----:B------:R-:W-:Y:S02]  /*3a60*/  UIADD3 UR5, UPT, UPT, UR30, UR5, UR5 ;  /* 0x000000051e057290 */ /* 0x000fe4000fffe005 */
[----:B------:R-:W-:Y:S02]  /*3a70*/  UIADD3 UR20, UPT, UPT, UR20, UR20, URZ ;  /* 0x0000001414147290 */ /* 0x000fe4000fffe0ff */
[----:B------:R-:W-:Y:S02]  /*3a80*/  UIADD3 UR8, UPT, UPT, UR8, UR8, URZ ;  /* 0x0000000808087290 */ /* 0x000fe4000fffe0ff */
[----:B------:R-:W-:-:S02]  /*3a90*/  USHF.L.U32 UR21, UR5, 0x7, URZ ;  /* 0x0000000705157899 */ /* 0x000fc400080006ff */
[----:B------:R-:W-:Y:S02]  /*3aa0*/  ULEA UR22, UR22, UR23, 0x7 ;  /* 0x0000001716167291 */ /* 0x000fe4000f8e38ff */
[----:B------:R-:W-:Y:S02]  /*3ab0*/  UIADD3 UR20, UPT, UPT, UR20, 0x400, UR26 ;  /* 0x0000040014147890 */ /* 0x000fe4000fffe01a */
[----:B------:R-:W-:Y:S02]  /*3ac0*/  UIADD3 UR8, UPT, UPT, UR8, 0x400, UR26 ;  /* 0x0000040008087890 */ /* 0x000fe4000fffe01a */
[----:B------:R-:W-:Y:S02]  /*3ad0*/  UIADD3 UR9, UPT, UPT, UR21, 0x40, URZ ;  /* 0x0000004015097890 */ /* 0x000fe4000fffe0ff */
[----:B------:R-:W-:Y:S01]  /*3ae0*/  USHF.L.U32 UR5, UR5, 0x6, URZ ;  /* 0x0000000605057899 */ /* 0x000fe200080006ff */
[----:B------:R-:W-:Y:S02]  /*3af0*/  UMOV UR10, UR22 ;  /* 0x00000016000a7c82 */ /* 0x000fe40008000000 */
[----:B------:R2:W-:Y:S01]  /*3b00*/  UTMASTG.2D [UR20], [UR34], desc[URZ] ;  /* 0x0000ff14220073b5 */ /* 0x0005e20008009000 */
[----:B------:R-:W-:-:S03]  /*3b10*/  UMOV UR6, UR22 ;  /* 0x0000001600067c82 */ /* 0x000fc60008000000 */
[----:B------:R2:W-:Y:S02]  /*3b20*/  UTMASTG.2D [UR8], [UR34], desc[URZ] ;  /* 0x0000ff08220073b5 */ /* 0x0005e40008009000 */
[----:B------:R2:W-:Y:S01]  /*3b30*/  UTMASTG.2D [UR4], [UR32], desc[URZ] ;  /* 0x0000ff04200073b5 */ /* 0x0005e20008009000 */
[----:B------:R0:W-:Y:S01]  /*3b40*/  UTMACMDFLUSH ;  /* 0x00000000000079b7 */ /* 0x0001e20000000000 */
[----:B--2---:R-:W-:-:S04]  /*3b50*/  DEPBAR.LE SB0, 0x3 ;  /* 0x000080c00000791a */ /* 0x004fc80000000000 */
.L_x_37:
[----:B------:R-:W-:Y:S01]  /*3b60*/  ULEA.HI.SX32 UR31, UR29, UR31, 0x1e ;  /* 0x0000001f1d1f7291 */ /* 0x000fe2000f8ff2ff */
[----:B------:R-:W-:Y:S01]  /*3b70*/  BAR.SYNC.DEFER_BLOCKING 0x1, 0x80 ;  /* 0x0042000000007b1d */ /* 0x000fe20000010000 */
[----:B------:R-:W-:Y:S01]  /*3b80*/  ELECT P0, URZ, PT ;  /* 0x0000000000ff782f */ /* 0x000fe20003800000 */
[----:B------:R-:W-:Y:S01]  /*3b90*/  VIADD R2, R2, 0x1 ;  /* 0x0000000102027836 */ /* 0x000fe20000000000 */
[----:B------:R-:W-:Y:S02]  /*3ba0*/  UIMAD.WIDE.U32 UR8, UR31, UR25, URZ ;  /* 0x000000191f0872a5 */ /* 0x000fe4000f8e00ff */
[----:B------:R-:W-:Y:S02]  /*3bb0*/  UISETP.GE.AND UP0, UPT, UR31, 0x200, UPT ;  /* 0x000002001f00788c */ /* 0x000fe4000bf06270 */
[----:B------:R-:W-:Y:S02]  /*3bc0*/  UIADD3 UR5, UPT, UPT, UR31, -UR9, URZ ;  /* 0x800000091f057290 */ /* 0x000fe4000fffe0ff */
[----:B------:R-:W-:-:S02]  /*3bd0*/  UIADD3 UR28, UPT, UPT, UR28, 0x1, URZ ;  /* 0x000000011c1c7890 */ /* 0x000fc4000fffe0ff */
[----:B------:R-:W-:-:S04]  /*3be0*/  USHF.R.U32.HI UR5, URZ, UR17, UR5 ;  /* 0x00000011ff057299 */ /* 0x000fc80008011605 */
[----:B------:R-:W-:-:S04]  /*3bf0*/  UIADD3 UR5, UPT, UPT, UR9, UR5, URZ ;  /* 0x0000000509057290 */ /* 0x000fc8000fffe0ff */
[----:B------:R-:W-:-:S04]  /*3c00*/  USHF.R.U32.HI UR8, URZ, UR16, UR5 ;  /* 0x00000010ff087299 */ /* 0x000fc80008011605 */
[----:B------:R-:W-:Y:S01]  /*3c10*/  UIADD3 UR8, UPT, UPT, -UR8, URZ, URZ ;  /* 0x000000ff08087290 */ /* 0x000fe2000fffe1ff */
[----:B------:R2:W-:Y:S01]  /*3c20*/  @P0 SYNCS.ARRIVE.TRANS64.ART0 RZ, [R3+URZ+0x80], R0 ;  /* 0x0000800003ff09a7 */ /* 0x0005e200085000ff */
[C---:B------:R-:W-:Y:S02]  /*3c30*/  ISETP.NE.AND P0, PT, R2.reuse, 0x2, PT ;  /* 0x000000020200780c */ /* 0x040fe40003f05270 */
[----:B------:R-:W-:Y:S02]  /*3c40*/  UIMAD UR8, UR24, UR8, UR31 ;  /* 0x00000008180872a4 */ /* 0x000fe4000f8e021f */
[----:B------:R-:W-:Y:S02]  /*3c50*/  SEL R2, R2, RZ, P0 ;  /* 0x000000ff02027207 */ /* 0x000fe40000000000 */
[----:B------:R-:W-:-:S07]  /*3c60*/  UIMAD.WIDE.U32 UR20, UR8, UR11, URZ ;  /* 0x0000000b081472a5 */ /* 0x000fce000f8e00ff */
[----:B------:R-:W-:Y:S02]  /*3c70*/  UMOV UR9, UR21 ;  /* 0x0000001500097c82 */ /* 0x000fe40008000000 */
[----:B------:R-:W-:-:S04]  /*3c80*/  UIADD3 UR5, UPT, UPT, UR8, -UR9, URZ ;  /* 0x8000000908057290 */ /* 0x000fc8000fffe0ff */
[----:B------:R-:W-:-:S04]  /*3c90*/  USHF.R.U32.HI UR5, URZ, UR15, UR5 ;  /* 0x0000000fff057299 */ /* 0x000fc80008011605 */
[----:B------:R-:W-:Y:S01]  /*3ca0*/  UIADD3 UR5, UPT, UPT, UR9, UR5, URZ ;  /* 0x0000000509057290 */ /* 0x000fe2000fffe0ff */
[----:B--2---:R-:W-:-:S03]  /*3cb0*/  SEL R3, RZ, 0x1, P0 ;  /* 0x00000001ff037807 */ /* 0x004fc60000000000 */
[----:B------:R-:W-:Y:S01]  /*3cc0*/  USHF.R.U32.HI UR6, URZ, UR14, UR5 ;  /* 0x0000000eff067299 */ /* 0x000fe20008011605 */
[----:B------:R-:W-:-:S03]  /*3cd0*/  LOP3.LUT R60, R60, R3, RZ, 0x3c, !PT ;  /* 0x000000033c3c7212 */ /* 0x000fc600078e3cff */
[----:B------:R-:W-:Y:S02]  /*3ce0*/  UIMAD.WIDE.U32 UR20, UR6, UR19, URZ ;  /* 0x00000013061472a5 */ /* 0x000fe4000f8e00ff */
[----:B------:R-:W-:-:S04]  /*3cf0*/  UIADD3 UR22, UPT, UPT, -UR6, URZ, URZ ;  /* 0x000000ff06167290 */ /* 0x000fc8000fffe1ff */
[----:B------:R-:W-:Y:S01]  /*3d00*/  UIMAD UR22, UR7, UR22, UR8 ;  /* 0x00000016071672a4 */ /* 0x000fe2000f8e0208 */
[----:B------:R-:W-:Y:S02]  /*3d10*/  UMOV UR9, UR21 ;  /* 0x0000001500097c82 */ /* 0x000fe40008000000 */
[----:B------:R-:W-:-:S04]  /*3d20*/  UIADD3 UR5, UPT, UPT, UR6, -UR9, URZ ;  /* 0x8000000906057290 */ /* 0x000fc8000fffe0ff */
[----:B------:R-:W-:-:S04]  /*3d30*/  USHF.R.U32.HI UR5, URZ, UR13, UR5 ;  /* 0x0000000dff057299 */ /* 0x000fc80008011605 */
[----:B------:R-:W-:-:S04]  /*3d40*/  UIADD3 UR5, UPT, UPT, UR9, UR5, URZ ;  /* 0x0000000509057290 */ /* 0x000fc8000fffe0ff */
[----:B------:R-:W-:-:S04]  /*3d50*/  USHF.R.U32.HI UR5, URZ, UR12, UR5 ;  /* 0x0000000cff057299 */ /* 0x000fc80008011605 */
[----:B------:R-:W-:-:S04]  /*3d60*/  UIADD3 UR5, UPT, UPT, -UR5, URZ, URZ ;  /* 0x000000ff05057290 */ /* 0x000fc8000fffe1ff */
[----:B------:R-:W-:Y:S01]  /*3d70*/  UIMAD UR5, UR18, UR5, UR6 ;  /* 0x00000005120572a4 */ /* 0x000fe2000f8e0206 */
[----:B------:R-:W-:Y:S11]  /*3d80*/  BRA.U !UP0, `(.L_x_38) ;  /* 0xffffffe5085c7547 */ /* 0x000ff6000b83ffff */
.L_x_35:
[----:B------:R-:W-:-:S13]  /*3d90*/  ISETP.NE.AND P0, PT, R69, RZ, PT ;  /* 0x000000ff4500720c */ /* 0x000fda0003f05270 */
[----:B------:R-:W-:Y:S05]  /*3da0*/  @P0 BRA `(.L_x_39) ;  /* 0x00000000001c0947 */ /* 0x000fea0003800000 */
[----:B------:R-:W2:Y:S01]  /*3db0*/  S2UR UR4, SR_CgaCtaId ;  /* 0x00000000000479c3 */ /* 0x000ea20000008800 */
[----:B------:R-:W-:Y:S01]  /*3dc0*/  ELECT P1, URZ, PT ;  /* 0x0000000000ff782f */ /* 0x000fe20003820000 */
[----:B------:R-:W-:Y:S01]  /*3dd0*/  HFMA2 R0, -RZ, RZ, 0, 5.9604644775390625e-08 ;  /* 0x00000001ff007431 */ /* 0x000fe200000001ff */
[----:B------:R-:W-:-:S05]  /*3de0*/  UMOV UR5, 0x40 ;  /* 0x0000004000057882 */ /* 0x000fca0000000000 */
[----:B------:R-:W-:Y:S01]  /*3df0*/  UVIRTCOUNT.DEALLOC.SMPOOL 0x80 ;  /* 0x000000800000784c */ /* 0x000fe20000000000 */
[----:B--2---:R-:W-:-:S09]  /*3e00*/  ULEA UR4, UR4, UR5, 0x18 ;  /* 0x0000000504047291 */ /* 0x004fd2000f8ec0ff */
[----:B------:R2:W-:Y:S03]  /*3e10*/  @P1 STS.U8 [UR4], R0 ;  /* 0x00000000ff001988 */ /* 0x0005e60008000004 */
.L_x_39:
[----:B------:R-:W-:Y:S06]  /*3e20*/  BAR.SYNC.DEFER_BLOCKING 0x1, 0x80 ;  /* 0x0042000000007b1d */ /* 0x000fec0000010000 */
[----:B------:R-:W-:Y:S05]  /*3e30*/  @P0 BRA `(.L_x_40) ;  /* 0x0000000000a00947 */ /* 0x000fea0003800000 */
[----:B------:R-:W3:Y:S01]  /*3e40*/  S2UR UR5, SR_CgaCtaId ;  /* 0x00000000000579c3 */ /* 0x000ee20000008800 */
[----:B------:R-:W-:Y:S01]  /*3e50*/  NOP ;  /* 0x0000000000007918 */ /* 0x000fe20000000000 */
[----:B------:R-:W-:Y:S01]  /*3e60*/  UMOV UR4, 0x50 ;  /* 0x0000005000047882 */ /* 0x000fe20000000000 */
[----:B-1----:R-:W-:Y:S01]  /*3e70*/  LOP3.LUT R4, R67, 0xffff, RZ, 0xc0, !PT ;  /* 0x0000ffff43047812 */ /* 0x002fe200078ec0ff */
[----:B------:R-:W-:Y:S02]  /*3e80*/  IMAD.MOV.U32 R3, RZ, RZ, 0xf ;  /* 0x0000000fff037424 */ /* 0x000fe400078e00ff */
[----:B------:R-:W-:Y:S01]  /*3e90*/  IMAD.MOV.U32 R2, RZ, RZ, 0x1 ;  /* 0x00000001ff027424 */ /* 0x000fe200078e00ff */
[----:B------:R-:W-:-:S04]  /*3ea0*/  SHF.R.U32.HI R4, RZ, 0x5, R4 ;  /* 0x00000005ff047819 */ /* 0x000fc80000011604 */
[----:B------:R-:W-:Y:S01]  /*3eb0*/  SHF.L.U32 R3, R3, R4, RZ ;  /* 0x0000000403037219 */ /* 0x000fe200000006ff */
[----:B------:R-:W-:-:S05]  /*3ec0*/  VIADD R5, R4, 0x10 ;  /* 0x0000001004057836 */ /* 0x000fca0000000000 */
[----:B------:R-:W-:Y:S01]  /*3ed0*/  SHF.L.U32 R2, R2, R5, RZ ;  /* 0x0000000502027219 */ /* 0x000fe200000006ff */
[----:B---3--:R-:W-:-:S03]  /*3ee0*/  ULEA UR5, UR5, UR4, 0x18 ;  /* 0x0000000405057291 */ /* 0x008fc6000f8ec0ff */
[----:B------:R-:W-:-:S04]  /*3ef0*/  LOP3.LUT R5, R2, R3, RZ, 0xfc, !PT ;  /* 0x0000000302057212 */ /* 0x000fc800078efcff */
[C---:B------:R-:W-:Y:S02]  /*3f00*/  LOP3.LUT R3, R5.reuse, 0xffff, RZ, 0xc0, !PT ;  /* 0x0000ffff05037812 */ /* 0x040fe400078ec0ff */
[----:B--2---:R-:W1:Y:S02]  /*3f10*/  LDS R0, [UR5] ;  /* 0x00000005ff007984 */ /* 0x004e640008000800 */
[----:B-1----:R-:W-:-:S04]  /*3f20*/  LOP3.LUT R2, R5, 0xffff, R0, 0x80, !PT ;  /* 0x0000ffff05027812 */ /* 0x002fc800078e8000 */
[----:B------:R-:W-:-:S13]  /*3f30*/  ISETP.NE.AND P0, PT, R2, R3, PT ;  /* 0x000000030200720c */ /* 0x000fda0003f05270 */
[----:B------:R-:W-:Y:S05]  /*3f40*/  @P0 BRA `(.L_x_41) ;  /* 0x0000000000500947 */ /* 0x000fea0003800000 */
[----:B------:R-:W-:Y:S02]  /*3f50*/  SHF.R.U32.HI R0, RZ, 0x10, R0 ;  /* 0x00000010ff007819 */ /* 0x000fe40000011600 */
[----:B------:R-:W-:-:S04]  /*3f60*/  SHF.R.U32.HI R3, RZ, 0x10, R5 ;  /* 0x00000010ff037819 */ /* 0x000fc80000011605 */
[----:B------:R-:W-:-:S04]  /*3f70*/  LOP3.LUT R0, R0, R3, RZ, 0xc0, !PT ;  /* 0x0000000300007212 */ /* 0x000fc800078ec0ff */
[----:B------:R-:W-:-:S13]  /*3f80*/  ISETP.NE.AND P0, PT, R0, R3, PT ;  /* 0x000000030000720c */ /* 0x000fda0003f05270 */
[----:B------:R-:W-:Y:S05]  /*3f90*/  @P0 BRA `(.L_x_42) ;  /* 0x0000000000300947 */ /* 0x000fea0003800000 */
[----:B------:R-:W-:Y:S01]  /*3fa0*/  R2UR UR7, R5 ;  /* 0x00000000050772ca */ /* 0x000fe200000e0000 */
[----:B------:R-:W1:Y:S01]  /*3fb0*/  S2R R2, SR_LANEID ;  /* 0x0000000000027919 */ /* 0x000e620000000000 */
[----:B------:R-:W-:Y:S02]  /*3fc0*/  VOTEU.ANY UR6, UPT, PT ;  /* 0x0000000000067886 */ /* 0x000fe400038e0100 */
[----:B------:R-:W-:-:S09]  /*3fd0*/  UFLO.U32 UR6, UR6 ;  /* 0x00000006000672bd */ /* 0x000fd200080e0000 */
[----:B------:R-:W-:-:S06]  /*3fe0*/  ULOP3.LUT UR7, URZ, UR7, URZ, 0x33, !UPT ;  /* 0x00000007ff077292 */ /* 0x000fcc000f8e33ff */
[----:B------:R-:W-:-:S04]  /*3ff0*/  IMAD.U32 R0, RZ, RZ, UR7 ;  /* 0x00000007ff007e24 */ /* 0x000fc8000f8e00ff */
[----:B------:R-:W2:Y:S02]  /*4000*/  REDUX UR4, R0 ;  /* 0x00000000000473c4 */ /* 0x000ea40000000000 */
[----:B------:R3:W-:Y:S01]  /*4010*/  UTCATOMSWS.AND URZ, UR7 ;  /* 0x0000000700ff79e3 */ /* 0x0007e20008000000 */
[----:B-1----:R-:W-:Y:S01]  /*4020*/  ISETP.EQ.U32.AND P0, PT, R2, UR6, PT ;  /* 0x0000000602007c0c */ /* 0x002fe2000bf02070 */
[----:B--2---:R-:W-:-:S12]  /*4030*/  IMAD.U32 R2, RZ, RZ, UR4 ;  /* 0x00000004ff027e24 */ /* 0x004fd8000f8e00ff */
[----:B------:R3:W-:Y:S01]  /*4040*/  @P0 ATOMS.AND RZ, [UR5], R2 ;  /* 0x00000002ffff098c */ /* 0x0007e2000a800005 */
[----:B------:R-:W-:Y:S05]  /*4050*/  BRA `(.L_x_43) ;  /* 0x0000000000147947 */ /* 0x000fea0003800000 */
.L_x_42:
[----:B------:R-:W-:Y:S02]  /*4060*/  MOV R2, 0x4080 ;  /* 0x0000408000027802 */ /* 0x000fe40000000f00 */
[----:B------:R-:W-:Y:S05]  /*4070*/  CALL.REL.NOINC `($__internal_0_$__cuda_sm10x_tcgen05_guardrail_trap_col_being_dealloced_not_returned_by_alloc) ;  /* 0x0000000000c87944 */ /* 0x000fea0003c00000 */
[----:B------:R-:W-:Y:S05]  /*4080*/  BRA `(.L_x_43) ;  /* 0x0000000000087947 */ /* 0x000fea0003800000 */
.L_x_41:
[----:B------:R-:W-:Y:S02]  /*4090*/  MOV R2, 0x40b0 ;  /* 0x000040b000027802 */ /* 0x000fe40000000f00 */
[----:B------:R-:W-:Y:S05]  /*40a0*/  CALL.REL.NOINC `($__internal_2_$__cuda_sm10x_tcgen05_guardrail_trap_unallocated_columns_being_dealloced) ;  /* 0x0000000000d47944 */ /* 0x000fea0003c00000 */
.L_x_43:
[----:B------:R-:W-:Y:S01]  /*40b0*/  NOP ;  /* 0x0000000000007918 */ /* 0x000fe20000000000 */
.L_x_40:
[----:B------:R-:W-:-:S04]  /*40c0*/  DEPBAR.LE SB0, 0x0 ;  /* 0x000080000000791a */ /* 0x000fc80000000000 */
[----:B---3--:R-:W-:Y:S05]  /*40d0*/  EXIT ;  /* 0x000000000000794d */ /* 0x008fea0003800000 */
.L_x_18:
[----:B------:R-:W-:Y:S02]  /*40e0*/  MOV R4, UR5 ;  /* 0x0000000500047c02 */ /* 0x000fe40008000f00 */
[----:B------:R-:W-:Y:S02]  /*40f0*/  MOV R5, UR5 ;  /* 0x0000000500057c02 */ /* 0x000fe40008000f00 */
[----:B------:R-:W-:-:S07]  /*4100*/  MOV R2, UR9 ;  /* 0x0000000900027c02 */ /* 0x000fce0008000f00 */
.L_x_44:
[----:B-1----:R1:W2:Y:S02]  /*4110*/  SYNCS.PHASECHK.TRANS64.TRYWAIT P0, [R2+URZ+0x38], R5 ;  /* 0x00003805020075a7 */ /* 0x0022a400080011ff */
[----:B--2---:R-:W-:Y:S05]  /*4120*/  @!P0 NANOSLEEP.SYNCS 0x989680 ;  /* 0x009896800000895d */ /* 0x004fea0003900000 */
[----:B------:R-:W2:Y:S02]  /*4130*/  @!P0 SYNCS.PHASECHK.TRANS64 P0, [R2+URZ+0x38], R5 ;  /* 0x00003805020085a7 */ /* 0x000ea400080010ff */
[----:B--2---:R-:W-:Y:S05]  /*4140*/  @!P0 BRA `(.L_x_44) ;  /* 0xfffffffc00f08947 */ /* 0x004fea000383ffff */
[----:B------:R-:W-:Y:S05]  /*4150*/  BRA `(.L_x_17) ;  /* 0xffffffc800d47947 */ /* 0x000fea000383ffff */
.L_x_21:
[----:B------:R-:W-:Y:S02]  /*4160*/  MOV R4, UR5 ;  /* 0x0000000500047c02 */ /* 0x000fe40008000f00 */
[----:B------:R-:W-:Y:S02]  /*4170*/  MOV R5, UR5 ;  /* 0x0000000500057c02 */ /* 0x000fe40008000f00 */
[----:B------:R-:W-:-:S07]  /*4180*/  MOV R2, UR4 ;  /* 0x0000000400027c02 */ /* 0x000fce0008000f00 */
.L_x_45:
[----:B-1----:R1:W5:Y:S02]  /*4190*/  SYNCS.PHASECHK.TRANS64.TRYWAIT P0, [R2+URZ+0x38], R5 ;  /* 0x00003805020075a7 */ /* 0x00236400080011ff */
[----:B-----5:R-:W-:Y:S05]  /*41a0*/  @!P0 NANOSLEEP.SYNCS 0x989680 ;  /* 0x009896800000895d */ /* 0x020fea0003900000 */
[----:B------:R-:W5:Y:S02]  /*41b0*/  @!P0 SYNCS.PHASECHK.TRANS64 P0, [R2+URZ+0x38], R5 ;  /* 0x00003805020085a7 */ /* 0x000f6400080010ff */
[----:B-----5:R-:W-:Y:S05]  /*41c0*/  @!P0 BRA `(.L_x_45) ;  /* 0xfffffffc00f08947 */ /* 0x020fea000383ffff */
[----:B------:R-:W-:Y:S05]  /*41d0*/  BRA `(.L_x_46) ;  /* 0xffffffcc00ec7947 */ /* 0x000fea000383ffff */
.L_x_24:
[----:B------:R-:W-:Y:S02]  /*41e0*/  MOV R2, UR7 ;  /* 0x0000000700027c02 */ /* 0x000fe40008000f00 */
[-C--:B------:R-:W-:Y:S02]  /*41f0*/  MOV R6, R3.reuse ;  /* 0x0000000300067202 */ /* 0x080fe40000000f00 */
[----:B------:R-:W-:-:S07]  /*4200*/  MOV R7, R3 ;  /* 0x0000000300077202 */ /* 0x000fce0000000f00 */
.L_x_47:
[----:B-1----:R1:W4:Y:S02]  /*4210*/  SYNCS.PHASECHK.TRANS64.TRYWAIT P0, [R2+URZ+0x80], R7 ;  /* 0x00008007020075a7 */ /* 0x00232400080011ff */
[----:B----4-:R-:W-:Y:S05]  /*4220*/  @!P0 NANOSLEEP.SYNCS 0x989680 ;  /* 0x009896800000895d */ /* 0x010fea0003900000 */
[----:B------:R-:W4:Y:S02]  /*4230*/  @!P0 SYNCS.PHASECHK.TRANS64 P0, [R2+URZ+0x80], R7 ;  /* 0x00008007020085a7 */ /* 0x000f2400080010ff */
[----:B----4-:R-:W-:Y:S05]  /*4240*/  @!P0 BRA `(.L_x_47) ;  /* 0xfffffffc00f08947 */ /* 0x010fea000383ffff */
[----:B------:R-:W-:Y:S05]  /*4250*/  BRA `(.L_x_48) ;  /* 0xffffffd000c47947 */ /* 0x000fea000383ffff */
.L_x_26:
[----:B------:R-:W-:Y:S02]  /*4260*/  MOV R6, UR20 ;  /* 0x0000001400067c02 */ /* 0x000fe40008000f00 */
[----:B------:R-:W-:Y:S02]  /*4270*/  MOV R7, UR20 ;  /* 0x0000001400077c02 */ /* 0x000fe40008000f00 */
[----:B------:R-:W-:Y:S07]  /*4280*/  MOV R2, UR5 ;  /* 0x0000000500027c02 */ /* 0x000fee0008000f00 */
.L_x_49:
[----:B-1----:R1:W4:Y:S02]  /*4290*/  SYNCS.PHASECHK.TRANS64.TRYWAIT P0, [R2+URZ], R7 ;  /* 0x00000007020075a7 */ /* 0x00232400080011ff */
[----:B----4-:R-:W-:Y:S05]  /*42a0*/  @!P0 NANOSLEEP.SYNCS 0x989680 ;  /* 0x009896800000895d */ /* 0x010fea0003900000 */
[----:B------:R-:W4:Y:S02]  /*42b0*/  @!P0 SYNCS.PHASECHK.TRANS64 P0, [R2+URZ], R7 ;  /* 0x00000007020085a7 */ /* 0x000f2400080010ff */
[----:B----4-:R-:W-:Y:S05]  /*42c0*/  @!P0 BRA `(.L_x_49) ;  /* 0xfffffffc00f08947 */ /* 0x010fea000383ffff */
[----:B------:R-:W-:Y:S05]  /*42d0*/  BRA `(.L_x_25) ;  /* 0xffffffd4000c7947 */ /* 0x000fea000383ffff */
.L_x_29:
[----:B------:R-:W-:-:S07]  /*42e0*/  MOV R5, R4 ;  /* 0x0000000400057202 */ /* 0x000fce0000000f00 */
.L_x_50:
[----:B-1----:R1:W4:Y:S02]  /*42f0*/  SYNCS.PHASECHK.TRANS64.TRYWAIT P0, [R2+URZ+0x80], R5 ;  /* 0x00008005020075a7 */ /* 0x00232400080011ff */
[----:B----4-:R-:W-:Y:S05]  /*4300*/  @!P0 NANOSLEEP.SYNCS 0x989680 ;  /* 0x009896800000895d */ /* 0x010fea0003900000 */
[----:B------:R-:W4:Y:S02]  /*4310*/  @!P0 SYNCS.PHASECHK.TRANS64 P0, [R2+URZ+0x80], R5 ;  /* 0x00008005020085a7 */ /* 0x000f2400080010ff */
[----:B----4-:R-:W-:Y:S05]  /*4320*/  @!P0 BRA `(.L_x_50) ;  /* 0xfffffffc00f08947 */ /* 0x010fea000383ffff */
[----:B------:R-:W-:Y:S05]  /*4330*/  BRA `(.L_x_22) ;  /* 0xffffffd400b07947 */ /* 0x000fea000383ffff */
.L_x_36:
[----:B------:R-:W-:-:S07]  /*4340*/  MOV R7, R6 ;  /* 0x0000000600077202 */ /* 0x000fce0000000f00 */
.L_x_51:
[----:B-1----:R1:W2:Y:S02]  /*4350*/  SYNCS.PHASECHK.TRANS64.TRYWAIT P0, [R3+URZ+0x70], R7 ;  /* 0x00007007030075a7 */ /* 0x0022a400080011ff */
[----:B--2---:R-:W-:Y:S05]  /*4360*/  @!P0 NANOSLEEP.SYNCS 0x989680 ;  /* 0x009896800000895d */ /* 0x004fea0003900000 */
[----:B------:R-:W2:Y:S02]  /*4370*/  @!P0 SYNCS.PHASECHK.TRANS64 P0, [R3+URZ+0x70], R7 ;  /* 0x00007007030085a7 */ /* 0x000ea400080010ff */
[----:B--2---:R-:W-:Y:S05]  /*4380*/  @!P0 BRA `(.L_x_51) ;  /* 0xfffffffc00f08947 */ /* 0x004fea000383ffff */
[----:B------:R-:W-:Y:S05]  /*4390*/  BRA `(.L_x_52) ;  /* 0xffffffdc00f07947 */ /* 0x000fea000383ffff */
        .weak           $__internal_0_$__cuda_sm10x_tcgen05_guardrail_trap_col_being_dealloced_not_returned_by_alloc
        .type           $__internal_0_$__cuda_sm10x_tcgen05_guardrail_trap_col_being_dealloced_not_returned_by_alloc,@function
        .size           $__internal_0_$__cuda_sm10x_tcgen05_guardrail_trap_col_being_dealloced_not_returned_by_alloc,($__internal_1_$__cuda_sm10x_tcgen05_guardrail_trap_phase_invalid_during_alloc - $__internal_0_$__cuda_sm10x_tcgen05_guardrail_trap_col_being_dealloced_not_returned_by_alloc)
$__internal_0_$__cuda_sm10x_tcgen05_guardrail_trap_col_being_dealloced_not_returned_by_alloc:
[----:B------:R-:W-:Y:S05]  /*43a0*/  BPT.TRAP 0x1 ;  /* 0x000000040000795c */ /* 0x000fea0000300000 */
[----:B------:R-:W-:-:S04]  /*43b0*/  HFMA2 R3, -RZ, RZ, 0, 0 ;  /* 0x00000000ff037431 */ /* 0x000fc800000001ff */
[----:B------:R-:W-:Y:S05]  /*43c0*/  RET.REL.NODEC R2 `(kernel_cutlass_kernel_cudnngemm_swigludense_gemm_persistent_swigluPersistentDenseGemmKernel_object_at__TiledMMA_ThrLayoutVMNK11110000_PermutationMNK____MMAAtom_ThrID10_ShapeMNK6412816_TVL_0) ;  /* 0xffffffbc020c7950 */ /* 0x000fea0003c3ffff */
        .weak           $__internal_1_$__cuda_sm10x_tcgen05_guardrail_trap_phase_invalid_during_alloc
        .type           $__internal_1_$__cuda_sm10x_tcgen05_guardrail_trap_phase_invalid_during_alloc,@function
        .size           $__internal_1_$__cuda_sm10x_tcgen05_guardrail_trap_phase_invalid_during_alloc,($__internal_2_$__cuda_sm10x_tcgen05_guardrail_trap_unallocated_columns_being_dealloced - $__internal_1_$__cuda_sm10x_tcgen05_guardrail_trap_phase_invalid_during_alloc)
$__internal_1_$__cuda_sm10x_tcgen05_guardrail_trap_phase_invalid_during_alloc:
[----:B------:R-:W-:Y:S05]  /*43d0*/  BPT.TRAP 0x1 ;  /* 0x000000040000795c */ /* 0x000fea0000300000 */
[----:B------:R-:W-:-:S04]  /*43e0*/  MOV R3, 0x0 ;  /* 0x0000000000037802 */ /* 0x000fc80000000f00 */
[----:B------:R-:W-:Y:S05]  /*43f0*/  RET.REL.NODEC R2 `(kernel_cutlass_kernel_cudnngemm_swigludense_gemm_persistent_swigluPersistentDenseGemmKernel_object_at__TiledMMA_ThrLayoutVMNK11110000_PermutationMNK____MMAAtom_ThrID10_ShapeMNK6412816_TVL_0) ;  /* 0xffffffbc02007950 */ /* 0x000fea0003c3ffff */
        .weak           $__internal_2_$__cuda_sm10x_tcgen05_guardrail_trap_unallocated_columns_being_dealloced
        .type           $__internal_2_$__cuda_sm10x_tcgen05_guardrail_trap_unallocated_columns_being_dealloced,@function
        .size           $__internal_2_$__cuda_sm10x_tcgen05_guardrail_trap_unallocated_columns_being_dealloced,(.L_x_56 - $__internal_2_$__cuda_sm10x_tcgen05_guardrail_trap_unallocated_columns_being_dealloced)
$__internal_2_$__cuda_sm10x_tcgen05_guardrail_trap_unallocated_columns_being_dealloced:
[----:B------:R-:W-:Y:S05]  /*4400*/  BPT.TRAP 0x1 ;  /* 0x000000040000795c */ /* 0x000fea0000300000 */
[----:B------:R-:W-:-:S04]  /*4410*/  HFMA2 R3, -RZ, RZ, 0, 0 ;  /* 0x00000000ff037431 */ /* 0x000fc800000001ff */
[----:B------:R-:W-:Y:S05]  /*4420*/  RET.REL.NODEC R2 `(kernel_cutlass_kernel_cudnngemm_swigludense_gemm_persistent_swigluPersistentDenseGemmKernel_object_at__TiledMMA_ThrLayoutVMNK11110000_PermutationMNK____MMAAtom_ThrID10_ShapeMNK6412816_TVL_0) ;  /* 0xffffffb802f47950 */ /* 0x000fea0003c3ffff */
.L_x_53:
[----:B------:R-:W-:-:S00]  /*4430*/  BRA `(.L_x_53) ;  /* 0xfffffffc00fc7947 */ /* 0x000fc0000383ffff */
[----:B------:R-:W-:-:S00]  /*4440*/  NOP ;  /* 0x0000000000007918 */ /* 0x000fc00000000000 */
        /* <DEDUP_REMOVED lines=11> */
.L_x_56:


//--------------------- .nv.shared.kernel_cutlass_kernel_cudnngemm_swigludense_gemm_persistent_swigluPersistentDenseGemmKernel_object_at__TiledMMA_ThrLayoutVMNK11110000_PermutationMNK____MMAAtom_ThrID10_ShapeMNK6412816_TVL_0 --------------------------
	.section	.nv.shared.kernel_cutlass_kernel_cudnngemm_swigludense_gemm_persistent_swigluPersistentDenseGemmKernel_object_at__TiledMMA_ThrLayoutVMNK11110000_PermutationMNK____MMAAtom_ThrID10_ShapeMNK6412816_TVL_0,"aw",@nobits
	.sectionflags	@""
	.align	1024
	.zero		1024


//--------------------- .nv.shared.reserved.0     --------------------------
	.section	.nv.shared.reserved.0,"aw",@nobits
	.align	8
	.weak		__nv_reservedSMEM_offset_0_alias
	.size		__nv_reservedSMEM_offset_0_alias, 0, 64
	.other		__nv_reservedSMEM_offset_0_alias,@"STO_CUDA_RESERVED_SHARED STV_DEFAULT"
__nv_reservedSMEM_offset_0_alias:
	.zero		0
.nv.shared.reserved.0:
	.zero		64
	.weak		__nv_reservedSMEM_allocation_phase
	.type		__nv_reservedSMEM_allocation_phase,@object
	.size		__nv_reservedSMEM_allocation_phase,(.L_0 - __nv_reservedSMEM_allocation_phase)
__nv_reservedSMEM_allocation_phase:
	.zero		1
.L_0:
	.zero		7
	.weak		__nv_reservedSMEM_devtool_atexit_pc
	.type		__nv_reservedSMEM_devtool_atexit_pc,@object
	.size		__nv_reservedSMEM_devtool_atexit_pc,(__nv_reservedSMEM_allocation_mask - __nv_reservedSMEM_devtool_atexit_pc)
__nv_reservedSMEM_devtool_atexit_pc:
	.zero		8
	.weak		__nv_reservedSMEM_allocation_mask
	.type		__nv_reservedSMEM_allocation_mask,@object
	.size		__nv_reservedSMEM_allocation_mask,(.L_2 - __nv_reservedSMEM_allocation_mask)
__nv_reservedSMEM_allocation_mask:
	.zero		4
.L_2:


//--------------------- .nv.constant0.kernel_cutlass_kernel_cudnngemm_swigludense_gemm_persistent_swigluPersistentDenseGemmKernel_object_at__TiledMMA_ThrLayoutVMNK11110000_PermutationMNK____MMAAtom_ThrID10_ShapeMNK6412816_TVL_0 --------------------------
	.section	.nv.constant0.kernel_cutlass_kernel_cudnngemm_swigludense_gemm_persistent_swigluPersistentDenseGemmKernel_object_at__TiledMMA_ThrLayoutVMNK11110000_PermutationMNK____MMAAtom_ThrID10_ShapeMNK6412816_TVL_0,"a",@progbits
	.sectionflags	@""
	.align	4
.nv.constant0.kernel_cutlass_kernel_cudnngemm_swigludense_gemm_persistent_swigluPersistentDenseGemmKernel_object_at__TiledMMA_ThrLayoutVMNK11110000_PermutationMNK____MMAAtom_ThrID10_ShapeMNK6412816_TVL_0:
	.zero		1512


//--------------------- SYMBOLS --------------------------

	.type		.nv.reservedSmem.offset0,@object
	.size		.nv.reservedSmem.offset0,0x4
	.type		.nv.reservedSmem.cap,@object
	.size		.nv.reservedSmem.cap,0x4
